	.target	sm_90a

	.elftype	@"ET_EXEC"


//--------------------- .note.nv.tkinfo           --------------------------
	.section	.note.nv.tkinfo,"",@"SHT_NOTE"
	.sectionflags	@"SHF_NOTE_NV_TKINFO"
	.tkinfo
        /*0018*/ 	.word	0x00000002
        /*0030*/ 	.string	""
        /*0030*/ 	.string	"ptxas"
        /*0030*/ 	.string	"Cuda compilation tools, release 13.0, V13.0.88"
        /*0030*/ 	.string	"Build cuda_13.0.r13.0/compiler.36424714_0"
        /*0030*/ 	.string	"-arch sm_90a -m 64 "



//--------------------- .note.nv.cuinfo           --------------------------
	.section	.note.nv.cuinfo,"",@"SHT_NOTE"
	.sectionflags	@"SHF_NOTE_NV_CUINFO"
        /*0018*/ 	.short	0x0002
        /*001a*/ 	.short	0x005a
        /*001c*/ 	.short	0x0082
	.zero		2


//--------------------- .nv.info                  --------------------------
	.section	.nv.info,"",@"SHT_CUDA_INFO"
	.align	4


	//----- nvinfo : EIATTR_REGCOUNT
	.align		4
        /*0000*/ 	.byte	0x04, 0x2f
        /*0002*/ 	.short	(.L_15 - .L_14)
	.align		4
.L_14:
        /*0004*/ 	.word	index@(_ZN7cutlass13device_kernelINS_4gemm6kernel13GemmUniversalIN4cute5tupleIJiiiiEEENS1_10collective13CollectiveMmaINS1_34MainloopSm90TmaGmmaWarpSpecializedILi5ENS5_IJNS4_1CILi1EEESB_SB_EEENS1_32KernelTmaWarpSpecializedPingpongEEENS5_IJNSA_ILi64EEENSA_ILi128EEESG_EEEfNS5_IJlSB_lEEEfSI_NS4_8TiledMMAINS4_8MMA_AtomIJNS4_4SM904GMMA30MMA_64x128x8_F32TF32TF32_SS_TNILNSM_7ScaleInE1ELSO_1EEEEEENS4_6LayoutISC_NS5_IJNSA_ILi0EEESS_SS_EEEEENS5_IJNS4_10UnderscoreESV_SV_EEEEENS4_13SM90_TMA_LOADENS4_14ComposedLayoutINS4_7SwizzleILi3ELi4ELi3EEENS4_18smem_ptr_flag_bitsILi32EEENSR_INS5_IJNSA_ILi8EEENSA_ILi32EEEEEENS5_IJS15_SB_EEEEEEEvNS4_8identityESY_S19_vS1A_EENS_8epilogue10collective6detail29Sm90TmaWarpSpecializedAdapterINS1D_15DefaultEpilogueIfSI_SI_NS1C_6thread17LinearCombinationIfLi1EffLNS1H_9ScaleType4KindE0ELNS_15FloatRoundStyleE2EfEENS1_15EpilogueDefaultEEEEEvvEEEEvNT_6ParamsE)
        /*0008*/ 	.word	0x000000a8


	//----- nvinfo : EIATTR_FRAME_SIZE
	.align		4
.L_15:
        /*000c*/ 	.byte	0x04, 0x11
        /*000e*/ 	.short	(.L_17 - .L_16)
	.align		4
.L_16:
        /*0010*/ 	.word	index@(_ZN7cutlass13device_kernelINS_4gemm6kernel13GemmUniversalIN4cute5tupleIJiiiiEEENS1_10collective13CollectiveMmaINS1_34MainloopSm90TmaGmmaWarpSpecializedILi5ENS5_IJNS4_1CILi1EEESB_SB_EEENS1_32KernelTmaWarpSpecializedPingpongEEENS5_IJNSA_ILi64EEENSA_ILi128EEESG_EEEfNS5_IJlSB_lEEEfSI_NS4_8TiledMMAINS4_8MMA_AtomIJNS4_4SM904GMMA30MMA_64x128x8_F32TF32TF32_SS_TNILNSM_7ScaleInE1ELSO_1EEEEEENS4_6LayoutISC_NS5_IJNSA_ILi0EEESS_SS_EEEEENS5_IJNS4_10UnderscoreESV_SV_EEEEENS4_13SM90_TMA_LOADENS4_14ComposedLayoutINS4_7SwizzleILi3ELi4ELi3EEENS4_18smem_ptr_flag_bitsILi32EEENSR_INS5_IJNSA_ILi8EEENSA_ILi32EEEEEENS5_IJS15_SB_EEEEEEEvNS4_8identityESY_S19_vS1A_EENS_8epilogue10collective6detail29Sm90TmaWarpSpecializedAdapterINS1D_15DefaultEpilogueIfSI_SI_NS1C_6thread17LinearCombinationIfLi1EffLNS1H_9ScaleType4KindE0ELNS_15FloatRoundStyleE2EfEENS1_15EpilogueDefaultEEEEEvvEEEEvNT_6ParamsE)
        /*0014*/ 	.word	0x00000008


	//----- nvinfo : EIATTR_MIN_STACK_SIZE
	.align		4
.L_17:
        /*0018*/ 	.byte	0x04, 0x12
        /*001a*/ 	.short	(.L_19 - .L_18)
	.align		4
.L_18:
        /*001c*/ 	.word	index@(_ZN7cutlass13device_kernelINS_4gemm6kernel13GemmUniversalIN4cute5tupleIJiiiiEEENS1_10collective13CollectiveMmaINS1_34MainloopSm90TmaGmmaWarpSpecializedILi5ENS5_IJNS4_1CILi1EEESB_SB_EEENS1_32KernelTmaWarpSpecializedPingpongEEENS5_IJNSA_ILi64EEENSA_ILi128EEESG_EEEfNS5_IJlSB_lEEEfSI_NS4_8TiledMMAINS4_8MMA_AtomIJNS4_4SM904GMMA30MMA_64x128x8_F32TF32TF32_SS_TNILNSM_7ScaleInE1ELSO_1EEEEEENS4_6LayoutISC_NS5_IJNSA_ILi0EEESS_SS_EEEEENS5_IJNS4_10UnderscoreESV_SV_EEEEENS4_13SM90_TMA_LOADENS4_14ComposedLayoutINS4_7SwizzleILi3ELi4ELi3EEENS4_18smem_ptr_flag_bitsILi32EEENSR_INS5_IJNSA_ILi8EEENSA_ILi32EEEEEENS5_IJS15_SB_EEEEEEEvNS4_8identityESY_S19_vS1A_EENS_8epilogue10collective6detail29Sm90TmaWarpSpecializedAdapterINS1D_15DefaultEpilogueIfSI_SI_NS1C_6thread17LinearCombinationIfLi1EffLNS1H_9ScaleType4KindE0ELNS_15FloatRoundStyleE2EfEENS1_15EpilogueDefaultEEEEEvvEEEEvNT_6ParamsE)
        /*0020*/ 	.word	0x00000008
.L_19:


//--------------------- .nv.compat                --------------------------
	.section	.nv.compat,"",@"SHT_CUDA_COMPAT_INFO"
	.align	4
        /*0000*/ 	.byte	0x02, 0x09, 0x01, 0x00, 0x02, 0x02, 0x04, 0x00, 0x02, 0x05, 0x05, 0x00, 0x03, 0x07, 0x01, 0x01
        /*0010*/ 	.byte	0x02, 0x03, 0x01, 0x00, 0x02, 0x06, 0x01, 0x00, 0x04, 0x0b, 0x08, 0x00, 0x00, 0x00, 0x00, 0x00
        /*0020*/ 	.byte	0x00, 0x00, 0x00, 0x00


//--------------------- .nv.info._ZN7cutlass13device_kernelINS_4gemm6kernel13GemmUniversalIN4cute5tupleIJiiiiEEENS1_10collective13CollectiveMmaINS1_34MainloopSm90TmaGmmaWarpSpecializedILi5ENS5_IJNS4_1CILi1EEESB_SB_EEENS1_32KernelTmaWarpSpecializedPingpongEEENS5_IJNSA_ILi64EEENSA_ILi128EEESG_EEEfNS5_IJlSB_lEEEfSI_NS4_8TiledMMAINS4_8MMA_AtomIJNS4_4SM904GMMA30MMA_64x128x8_F32TF32TF32_SS_TNILNSM_7ScaleInE1ELSO_1EEEEEENS4_6LayoutISC_NS5_IJNSA_ILi0EEESS_SS_EEEEENS5_IJNS4_10UnderscoreESV_SV_EEEEENS4_13SM90_TMA_LOADENS4_14ComposedLayoutINS4_7SwizzleILi3ELi4ELi3EEENS4_18smem_ptr_flag_bitsILi32EEENSR_INS5_IJNSA_ILi8EEENSA_ILi32EEEEEENS5_IJS15_SB_EEEEEEEvNS4_8identityESY_S19_vS1A_EENS_8epilogue10collective6detail29Sm90TmaWarpSpecializedAdapterINS1D_15DefaultEpilogueIfSI_SI_NS1C_6thread17LinearCombinationIfLi1EffLNS1H_9ScaleType4KindE0ELNS_15FloatRoundStyleE2EfEENS1_15EpilogueDefaultEEEEEvvEEEEvNT_6ParamsE --------------------------
	.section	.nv.info._ZN7cutlass13device_kernelINS_4gemm6kernel13GemmUniversalIN4cute5tupleIJiiiiEEENS1_10collective13CollectiveMmaINS1_34MainloopSm90TmaGmmaWarpSpecializedILi5ENS5_IJNS4_1CILi1EEESB_SB_EEENS1_32KernelTmaWarpSpecializedPingpongEEENS5_IJNSA_ILi64EEENSA_ILi128EEESG_EEEfNS5_IJlSB_lEEEfSI_NS4_8TiledMMAINS4_8MMA_AtomIJNS4_4SM904GMMA30MMA_64x128x8_F32TF32TF32_SS_TNILNSM_7ScaleInE1ELSO_1EEEEEENS4_6LayoutISC_NS5_IJNSA_ILi0EEESS_SS_EEEEENS5_IJNS4_10UnderscoreESV_SV_EEEEENS4_13SM90_TMA_LOADENS4_14ComposedLayoutINS4_7SwizzleILi3ELi4ELi3EEENS4_18smem_ptr_flag_bitsILi32EEENSR_INS5_IJNSA_ILi8EEENSA_ILi32EEEEEENS5_IJS15_SB_EEEEEEEvNS4_8identityESY_S19_vS1A_EENS_8epilogue10collective6detail29Sm90TmaWarpSpecializedAdapterINS1D_15DefaultEpilogueIfSI_SI_NS1C_6thread17LinearCombinationIfLi1EffLNS1H_9ScaleType4KindE0ELNS_15FloatRoundStyleE2EfEENS1_15EpilogueDefaultEEEEEvvEEEEvNT_6ParamsE,"",@"SHT_CUDA_INFO"
	.sectionflags	@""
	.align	4


	//----- nvinfo : EIATTR_CUDA_API_VERSION
	.align		4
        /*0000*/ 	.byte	0x04, 0x37
        /*0002*/ 	.short	(.L_21 - .L_20)
.L_20:
        /*0004*/ 	.word	0x00000082


	//----- nvinfo : EIATTR_KPARAM_INFO
	.align		4
.L_21:
        /*0008*/ 	.byte	0x04, 0x17
        /*000a*/ 	.short	(.L_23 - .L_22)
.L_22:
        /*000c*/ 	.word	0x00000000
        /*0010*/ 	.short	0x0000
        /*0012*/ 	.short	0x0070
        /*0014*/ 	.byte	0x00, 0xf0, 0x01, 0x10


	//----- nvinfo : EIATTR_SPARSE_MMA_MASK
	.align		4
.L_23:
        /*0018*/ 	.byte	0x03, 0x50
        /*001a*/ 	.short	0x0000


	//----- nvinfo : EIATTR_MAXREG_COUNT
	.align		4
        /*001c*/ 	.byte	0x03, 0x1b
        /*001e*/ 	.short	0x00a8


	//----- nvinfo : EIATTR_NUM_BARRIERS
	.align		4
        /*0020*/ 	.byte	0x02, 0x4c
        /*0022*/ 	.byte	0x01
	.zero		1


	//----- nvinfo : EIATTR_EXTERNS
	.align		4
        /*0024*/ 	.byte	0x04, 0x0f
        /*0026*/ 	.short	(.L_25 - .L_24)


	//   ....[0]....
	.align		4
.L_24:
        /*0028*/ 	.word	index@(__assertfail)


	//----- nvinfo : EIATTR_ANNOTATIONS
	.align		4
.L_25:
        /*002c*/ 	.byte	0x04, 0x55
        /*002e*/ 	.short	(.L_27 - .L_26)


	//   ....[0]....
.L_26:
        /*0030*/ 	.word	0x00000001
        /*0034*/ 	.byte	0xf0, 0x0a, 0x00, 0x00, 0x01, 0x00, 0x00, 0x00, 0x10, 0x12, 0x00, 0x00, 0x01, 0x00, 0x00, 0x00
        /*0044*/ 	.byte	0x30, 0x5f, 0x00, 0x00, 0x01, 0x00, 0x00, 0x00, 0x20, 0x6d, 0x00, 0x00


	//----- nvinfo : EIATTR_MERCURY_ISA_VERSION
	.align		4
.L_27:
        /*0050*/ 	.byte	0x03, 0x5f
        /*0052*/ 	.short	0x0101


	//----- nvinfo : EIATTR_INT_WARP_WIDE_INSTR_OFFSETS
	.align		4
        /*0054*/ 	.byte	0x04, 0x31
        /*0056*/ 	.short	(.L_29 - .L_28)


	//   ....[0]....
.L_28:
        /*0058*/ 	.word	0x00000410


	//   ....[1]....
        /*005c*/ 	.word	0x00000430


	//   ....[2]....
        /*0060*/ 	.word	0x000004b0


	//   ....[3]....
        /*0064*/ 	.word	0x000004c0


	//   ....[4]....
        /*0068*/ 	.word	0x000004d0


	//   ....[5]....
        /*006c*/ 	.word	0x000004f0


	//   ....[6]....
        /*0070*/ 	.word	0x00000580


	//   ....[7]....
        /*0074*/ 	.word	0x000005a0


	//----- nvinfo : EIATTR_COOP_GROUP_MASK_REGIDS
	.align		4
.L_29:
        /*0078*/ 	.byte	0x04, 0x29
        /*007a*/ 	.short	(.L_31 - .L_30)


	//   ....[0]....
.L_30:
        /*007c*/ 	.word	0xffffffff


	//   ....[1]....
        /*0080*/ 	.word	0xffffffff


	//   ....[2]....
        /*0084*/ 	.word	0xffffffff


	//   ....[3]....
        /*0088*/ 	.word	0xffffffff


	//   ....[4]....
        /*008c*/ 	.word	0xffffffff


	//   ....[5]....
        /*0090*/ 	.word	0xffffffff


	//----- nvinfo : EIATTR_COOP_GROUP_INSTR_OFFSETS
	.align		4
.L_31:
        /*0094*/ 	.byte	0x04, 0x28
        /*0096*/ 	.short	(.L_33 - .L_32)


	//   ....[0]....
.L_32:
        /*0098*/ 	.word	0x00000070


	//   ....[1]....
        /*009c*/ 	.word	0x00000080


	//   ....[2]....
        /*00a0*/ 	.word	0x00000140


	//   ....[3]....
        /*00a4*/ 	.word	0x000002f0


	//   ....[4]....
        /*00a8*/ 	.word	0x00000330


	//   ....[5]....
        /*00ac*/ 	.word	0x00000370


	//----- nvinfo : EIATTR_REG_RECONFIG
	.align		4
.L_33:
        /*00b0*/ 	.byte	0x01, 0x54
	.zero		2


	//----- nvinfo : EIATTR_SYSCALL_OFFSETS
	.align		4
        /*00b4*/ 	.byte	0x04, 0x46
        /*00b6*/ 	.short	(.L_35 - .L_34)


	//   ....[0]....
.L_34:
        /*00b8*/ 	.word	0x00001690


	//----- nvinfo : EIATTR_MBARRIER_INSTR_OFFSETS
	.align		4
.L_35:
        /*00bc*/ 	.byte	0x04, 0x39
        /*00be*/ 	.short	(.L_37 - .L_36)


	//   ....[0]....
.L_36:
        /*00c0*/ 	.word	0x00000240
        /*00c4*/ 	.word	0x000000ff
        /*00c8*/ 	.word	0x00000000
        /*00cc*/ 	.short	0x0100
        /*00ce*/ 	.byte	0x08
	.zero		1


	//   ....[1]....
        /*00d0*/ 	.word	0x00000250
        /*00d4*/ 	.word	0x000000ff
        /*00d8*/ 	.word	0x00000028
        /*00dc*/ 	.short	0x0100
        /*00de*/ 	.byte	0x08
	.zero		1


	//   ....[2]....
        /*00e0*/ 	.word	0x00000260
        /*00e4*/ 	.word	0x000000ff
        /*00e8*/ 	.word	0x00000008
        /*00ec*/ 	.short	0x0100
        /*00ee*/ 	.byte	0x08
	.zero		1


	//   ....[3]....
        /*00f0*/ 	.word	0x00000270
        /*00f4*/ 	.word	0x000000ff
        /*00f8*/ 	.word	0x00000030
        /*00fc*/ 	.short	0x0100
        /*00fe*/ 	.byte	0x08
	.zero		1


	//   ....[4]....
        /*0100*/ 	.word	0x00000280
        /*0104*/ 	.word	0x000000ff
        /*0108*/ 	.word	0x00000010
        /*010c*/ 	.short	0x0100
        /*010e*/ 	.byte	0x08
	.zero		1


	//   ....[5]....
        /*0110*/ 	.word	0x00000290
        /*0114*/ 	.word	0x000000ff
        /*0118*/ 	.word	0x00000038
        /*011c*/ 	.short	0x0100
        /*011e*/ 	.byte	0x08
	.zero		1


	//   ....[6]....
        /*0120*/ 	.word	0x000002a0
        /*0124*/ 	.word	0x000000ff
        /*0128*/ 	.word	0x00000018
        /*012c*/ 	.short	0x0100
        /*012e*/ 	.byte	0x08
	.zero		1


	//   ....[7]....
        /*0130*/ 	.word	0x000002b0
        /*0134*/ 	.word	0x000000ff
        /*0138*/ 	.word	0x00000040
        /*013c*/ 	.short	0x0100
        /*013e*/ 	.byte	0x08
	.zero		1


	//   ....[8]....
        /*0140*/ 	.word	0x000002c0
        /*0144*/ 	.word	0x000000ff
        /*0148*/ 	.word	0x00000020
        /*014c*/ 	.short	0x0100
        /*014e*/ 	.byte	0x08
	.zero		1


	//   ....[9]....
        /*0150*/ 	.word	0x000002d0
        /*0154*/ 	.word	0x000000ff
        /*0158*/ 	.word	0x00000048
        /*015c*/ 	.short	0x0100
        /*015e*/ 	.byte	0x08
	.zero		1


	//   ....[10]....
        /*0160*/ 	.word	0x000005e0
        /*0164*/ 	.word	0x000000ff
        /*0168*/ 	.word	0x00000080
        /*016c*/ 	.short	0x0100
        /*016e*/ 	.byte	0x08
	.zero		1


	//   ....[11]....
        /*0170*/ 	.word	0x00000650
        /*0174*/ 	.word	0x000000ff
        /*0178*/ 	.word	0x00000088
        /*017c*/ 	.short	0x0100
        /*017e*/ 	.byte	0x08
	.zero		1


	//   ....[12]....
        /*0180*/ 	.word	0x00000670
        /*0184*/ 	.word	0x000000ff
        /*0188*/ 	.word	0x00000060
        /*018c*/ 	.short	0x0100
        /*018e*/ 	.byte	0x09
	.zero		1


	//   ....[13]....
        /*0190*/ 	.word	0x00000680
        /*0194*/ 	.word	0x000000ff
        /*0198*/ 	.word	0x00000068
        /*019c*/ 	.short	0x0100
        /*019e*/ 	.byte	0x09
	.zero		1


	//   ....[14]....
        /*01a0*/ 	.word	0x00000690
        /*01a4*/ 	.word	0x000000ff
        /*01a8*/ 	.word	0x00000070
        /*01ac*/ 	.short	0x0100
        /*01ae*/ 	.byte	0x09
	.zero		1


	//   ....[15]....
        /*01b0*/ 	.word	0x000006a0
        /*01b4*/ 	.word	0x000000ff
        /*01b8*/ 	.word	0x00000078
        /*01bc*/ 	.short	0x0100
        /*01be*/ 	.byte	0x09
	.zero		1


	//   ....[16]....
        /*01c0*/ 	.word	0x00001550
        /*01c4*/ 	.word	0x000000ff
        /*01c8*/ 	.word	0xfffffff8
        /*01cc*/ 	.short	0x010a
        /*01ce*/ 	.byte	0x2b
	.zero		1


	//   ....[17]....
        /*01d0*/ 	.word	0x00001710
        /*01d4*/ 	.word	0x00000003
        /*01d8*/ 	.word	0x00000000
        /*01dc*/ 	.short	0x010a
        /*01de*/ 	.byte	0x3f
	.zero		1


	//   ....[18]....
        /*01e0*/ 	.word	0x00001770
        /*01e4*/ 	.word	0x00000003
        /*01e8*/ 	.word	0x00000000
        /*01ec*/ 	.short	0x010a
        /*01ee*/ 	.byte	0x3f
	.zero		1


	//   ....[19]....
        /*01f0*/ 	.word	0x00002010
        /*01f4*/ 	.word	0x000000ff
        /*01f8*/ 	.word	0x00000000
        /*01fc*/ 	.short	0x010a
        /*01fe*/ 	.byte	0x08
	.zero		1


	//   ....[20]....
        /*0200*/ 	.word	0x00002050
        /*0204*/ 	.word	0x000000ff
        /*0208*/ 	.word	0x00000000
        /*020c*/ 	.short	0x010a
        /*020e*/ 	.byte	0x08
	.zero		1


	//   ....[21]....
        /*0210*/ 	.word	0x000027f0
        /*0214*/ 	.word	0x000000ff
        /*0218*/ 	.word	0x00000000
        /*021c*/ 	.short	0x0101
        /*021e*/ 	.byte	0x08
	.zero		1


	//   ....[22]....
        /*0220*/ 	.word	0x000028f0
        /*0224*/ 	.word	0x00000003
        /*0228*/ 	.word	0x00000000
        /*022c*/ 	.short	0x0101
        /*022e*/ 	.byte	0x29
	.zero		1


	//   ....[23]....
        /*0230*/ 	.word	0x000029c0
        /*0234*/ 	.word	0x000000ff
        /*0238*/ 	.word	0x00000000
        /*023c*/ 	.short	0x0101
        /*023e*/ 	.byte	0x06
	.zero		1


	//   ....[24]....
        /*0240*/ 	.word	0x00002a30
        /*0244*/ 	.word	0x000000ff
        /*0248*/ 	.word	0x00000008
        /*024c*/ 	.short	0x010a
        /*024e*/ 	.byte	0x2b
	.zero		1


	//   ....[25]....
        /*0250*/ 	.word	0x00005f70
        /*0254*/ 	.word	0x00000000
        /*0258*/ 	.word	0x00000000
        /*025c*/ 	.short	0x0101
        /*025e*/ 	.byte	0x29
	.zero		1


	//   ....[26]....
        /*0260*/ 	.word	0x00006860
        /*0264*/ 	.word	0x0000000b
        /*0268*/ 	.word	0x00000028
        /*026c*/ 	.short	0x010a
        /*026e*/ 	.byte	0x3f
	.zero		1


	//   ....[27]....
        /*0270*/ 	.word	0x00006e50
        /*0274*/ 	.word	0x00000006
        /*0278*/ 	.word	0x00000088
        /*027c*/ 	.short	0x0101
        /*027e*/ 	.byte	0x3f
	.zero		1


	//   ....[28]....
        /*0280*/ 	.word	0x00007570
        /*0284*/ 	.word	0x00000007
        /*0288*/ 	.word	0x00000000
        /*028c*/ 	.short	0x010a
        /*028e*/ 	.byte	0x3f
	.zero		1


	//   ....[29]....
        /*0290*/ 	.word	0x000075f0
        /*0294*/ 	.word	0x00000006
        /*0298*/ 	.word	0x00000000
        /*029c*/ 	.short	0x010a
        /*029e*/ 	.byte	0x3f
	.zero		1


	//   ....[30]....
        /*02a0*/ 	.word	0x00007680
        /*02a4*/ 	.word	0x00000007
        /*02a8*/ 	.word	0x00000000
        /*02ac*/ 	.short	0x010a
        /*02ae*/ 	.byte	0x3f
	.zero		1


	//   ....[31]....
        /*02b0*/ 	.word	0x00007710
        /*02b4*/ 	.word	0x00000006
        /*02b8*/ 	.word	0x00000000
        /*02bc*/ 	.short	0x010a
        /*02be*/ 	.byte	0x3f
	.zero		1


	//   ....[32]....
        /*02c0*/ 	.word	0x000077a0
        /*02c4*/ 	.word	0x00000005
        /*02c8*/ 	.word	0x00000000
        /*02cc*/ 	.short	0x010a
        /*02ce*/ 	.byte	0x3f
	.zero		1


	//   ....[33]....
        /*02d0*/ 	.word	0x00007810
        /*02d4*/ 	.word	0x00000003
        /*02d8*/ 	.word	0xfffffff8
        /*02dc*/ 	.short	0x010a
        /*02de*/ 	.byte	0x3f
	.zero		1


	//   ....[34]....
        /*02e0*/ 	.word	0x00007860
        /*02e4*/ 	.word	0x00000003
        /*02e8*/ 	.word	0x00000000
        /*02ec*/ 	.short	0x010a
        /*02ee*/ 	.byte	0x3f
	.zero		1


	//   ....[35]....
        /*02f0*/ 	.word	0x000078c0
        /*02f4*/ 	.word	0x00000004
        /*02f8*/ 	.word	0x00000000
        /*02fc*/ 	.short	0x010a
        /*02fe*/ 	.byte	0x3f
	.zero		1


	//   ....[36]....
        /*0300*/ 	.word	0x00007920
        /*0304*/ 	.word	0x00000003
        /*0308*/ 	.word	0x00000008
        /*030c*/ 	.short	0x010a
        /*030e*/ 	.byte	0x3f
	.zero		1


	//   ....[37]....
        /*0310*/ 	.word	0x000079f0
        /*0314*/ 	.word	0x0000000b
        /*0318*/ 	.word	0x00000028
        /*031c*/ 	.short	0x010a
        /*031e*/ 	.byte	0x3f
	.zero		1


	//   ....[38]....
        /*0320*/ 	.word	0x00007ac0
        /*0324*/ 	.word	0x00000007
        /*0328*/ 	.word	0x00000000
        /*032c*/ 	.short	0x010a
        /*032e*/ 	.byte	0x3f
	.zero		1


	//   ....[39]....
        /*0330*/ 	.word	0x00007b10
        /*0334*/ 	.word	0x00000006
        /*0338*/ 	.word	0x00000000
        /*033c*/ 	.short	0x010a
        /*033e*/ 	.byte	0x3f
	.zero		1


	//   ....[40]....
        /*0340*/ 	.word	0x00007b60
        /*0344*/ 	.word	0x00000007
        /*0348*/ 	.word	0x00000000
        /*034c*/ 	.short	0x010a
        /*034e*/ 	.byte	0x3f
	.zero		1


	//   ....[41]....
        /*0350*/ 	.word	0x00007bb0
        /*0354*/ 	.word	0x00000006
        /*0358*/ 	.word	0x00000000
        /*035c*/ 	.short	0x010a
        /*035e*/ 	.byte	0x3f
	.zero		1


	//----- nvinfo : EIATTR_NUM_MBARRIERS
	.align		4
.L_37:
        /*0360*/ 	.byte	0x03, 0x38
        /*0362*/ 	.short	0x0010


	//----- nvinfo : EIATTR_EXIT_INSTR_OFFSETS
	.align		4
        /*0364*/ 	.byte	0x04, 0x1c
        /*0366*/ 	.short	(.L_39 - .L_38)


	//   ....[0]....
.L_38:
        /*0368*/ 	.word	0x000011a0


	//   ....[1]....
        /*036c*/ 	.word	0x00001200


	//   ....[2]....
        /*0370*/ 	.word	0x00006590


	//   ....[3]....
        /*0374*/ 	.word	0x000065c0


	//   ....[4]....
        /*0378*/ 	.word	0x000077f0


	//----- nvinfo : EIATTR_MAX_THREADS
	.align		4
.L_39:
        /*037c*/ 	.byte	0x04, 0x05
        /*037e*/ 	.short	(.L_41 - .L_40)
.L_40:
        /*0380*/ 	.word	0x00000180
        /*0384*/ 	.word	0x00000001
        /*0388*/ 	.word	0x00000001


	//----- nvinfo : EIATTR_CRS_STACK_SIZE
	.align		4
.L_41:
        /*038c*/ 	.byte	0x04, 0x1e
        /*038e*/ 	.short	(.L_43 - .L_42)
.L_42:
        /*0390*/ 	.word	0x00000000


	//----- nvinfo : EIATTR_CBANK_PARAM_SIZE
	.align		4
.L_43:
        /*0394*/ 	.byte	0x03, 0x19
        /*0396*/ 	.short	0x0470


	//----- nvinfo : EIATTR_PARAM_CBANK
	.align		4
        /*0398*/ 	.byte	0x04, 0x0a
        /*039a*/ 	.short	(.L_45 - .L_44)
	.align		4
.L_44:
        /*039c*/ 	.word	index@(.nv.constant0._ZN7cutlass13device_kernelINS_4gemm6kernel13GemmUniversalIN4cute5tupleIJiiiiEEENS1_10collective13CollectiveMmaINS1_34MainloopSm90TmaGmmaWarpSpecializedILi5ENS5_IJNS4_1CILi1EEESB_SB_EEENS1_32KernelTmaWarpSpecializedPingpongEEENS5_IJNSA_ILi64EEENSA_ILi128EEESG_EEEfNS5_IJlSB_lEEEfSI_NS4_8TiledMMAINS4_8MMA_AtomIJNS4_4SM904GMMA30MMA_64x128x8_F32TF32TF32_SS_TNILNSM_7ScaleInE1ELSO_1EEEEEENS4_6LayoutISC_NS5_IJNSA_ILi0EEESS_SS_EEEEENS5_IJNS4_10UnderscoreESV_SV_EEEEENS4_13SM90_TMA_LOADENS4_14ComposedLayoutINS4_7SwizzleILi3ELi4ELi3EEENS4_18smem_ptr_flag_bitsILi32EEENSR_INS5_IJNSA_ILi8EEENSA_ILi32EEEEEENS5_IJS15_SB_EEEEEEEvNS4_8identityESY_S19_vS1A_EENS_8epilogue10collective6detail29Sm90TmaWarpSpecializedAdapterINS1D_15DefaultEpilogueIfSI_SI_NS1C_6thread17LinearCombinationIfLi1EffLNS1H_9ScaleType4KindE0ELNS_15FloatRoundStyleE2EfEENS1_15EpilogueDefaultEEEEEvvEEEEvNT_6ParamsE)
        /*03a0*/ 	.short	0x0210
        /*03a2*/ 	.short	0x0470


	//----- nvinfo : EIATTR_SW_WAR
	.align		4
.L_45:
        /*03a4*/ 	.byte	0x04, 0x36
        /*03a6*/ 	.short	(.L_47 - .L_46)
.L_46:
        /*03a8*/ 	.word	0x00000008
.L_47:


//--------------------- .nv.callgraph             --------------------------
	.section	.nv.callgraph,"",@"SHT_CUDA_CALLGRAPH"
	.align	4
	.sectionentsize	8
	.align		4
        /*0000*/ 	.word	0x00000000
	.align		4
        /*0004*/ 	.word	0xffffffff
	.align		4
        /*0008*/ 	.word	index@(_ZN7cutlass13device_kernelINS_4gemm6kernel13GemmUniversalIN4cute5tupleIJiiiiEEENS1_10collective13CollectiveMmaINS1_34MainloopSm90TmaGmmaWarpSpecializedILi5ENS5_IJNS4_1CILi1EEESB_SB_EEENS1_32KernelTmaWarpSpecializedPingpongEEENS5_IJNSA_ILi64EEENSA_ILi128EEESG_EEEfNS5_IJlSB_lEEEfSI_NS4_8TiledMMAINS4_8MMA_AtomIJNS4_4SM904GMMA30MMA_64x128x8_F32TF32TF32_SS_TNILNSM_7ScaleInE1ELSO_1EEEEEENS4_6LayoutISC_NS5_IJNSA_ILi0EEESS_SS_EEEEENS5_IJNS4_10UnderscoreESV_SV_EEEEENS4_13SM90_TMA_LOADENS4_14ComposedLayoutINS4_7SwizzleILi3ELi4ELi3EEENS4_18smem_ptr_flag_bitsILi32EEENSR_INS5_IJNSA_ILi8EEENSA_ILi32EEEEEENS5_IJS15_SB_EEEEEEEvNS4_8identityESY_S19_vS1A_EENS_8epilogue10collective6detail29Sm90TmaWarpSpecializedAdapterINS1D_15DefaultEpilogueIfSI_SI_NS1C_6thread17LinearCombinationIfLi1EffLNS1H_9ScaleType4KindE0ELNS_15FloatRoundStyleE2EfEENS1_15EpilogueDefaultEEEEEvvEEEEvNT_6ParamsE)
	.align		4
        /*000c*/ 	.word	index@(__assertfail)
	.align		4
        /*0010*/ 	.word	0x00000000
	.align		4
        /*0014*/ 	.word	0xfffffffe
	.align		4
        /*0018*/ 	.word	0x00000000
	.align		4
        /*001c*/ 	.word	0xfffffffd
	.align		4
        /*0020*/ 	.word	0x00000000
	.align		4
        /*0024*/ 	.word	0xfffffffc


//--------------------- .nv.constant4             --------------------------
	.section	.nv.constant4,"a",@progbits
	.align	8
	.align		8
.nv.constant4:
        /*0000*/ 	.dword	__assertfail
	.align		8
        /*0008*/ 	.dword	__unnamed_1
	.align		8
        /*0010*/ 	.dword	_ZN40_INTERNAL_b0e2591f_4_k_cu_5ce931cd_197454cuda3std3__45__cpo5beginE
	.align		8
        /*0018*/ 	.dword	_ZN40_INTERNAL_b0e2591f_4_k_cu_5ce931cd_197454cuda3std3__45__cpo3endE
	.align		8
        /*0020*/ 	.dword	_ZN40_INTERNAL_b0e2591f_4_k_cu_5ce931cd_197454cuda3std3__45__cpo6cbeginE
	.align		8
        /*0028*/ 	.dword	_ZN40_INTERNAL_b0e2591f_4_k_cu_5ce931cd_197454cuda3std3__45__cpo4cendE
	.align		8
        /*0030*/ 	.dword	_ZN40_INTERNAL_b0e2591f_4_k_cu_5ce931cd_197454cuda3std3__442_GLOBAL__N__b0e2591f_4_k_cu_5ce931cd_197456ignoreE
	.align		8
        /*0038*/ 	.dword	_ZN40_INTERNAL_b0e2591f_4_k_cu_5ce931cd_197454cuda3std3__419piecewise_constructE
	.align		8
        /*0040*/ 	.dword	_ZN40_INTERNAL_b0e2591f_4_k_cu_5ce931cd_197454cuda3std3__48in_placeE
	.align		8
        /*0048*/ 	.dword	_ZN40_INTERNAL_b0e2591f_4_k_cu_5ce931cd_197454cuda3std6ranges3__45__cpo4swapE
	.align		8
        /*0050*/ 	.dword	_ZN40_INTERNAL_b0e2591f_4_k_cu_5ce931cd_197454cuda3std6ranges3__45__cpo9iter_moveE
	.align		8
        /*0058*/ 	.dword	_ZN40_INTERNAL_b0e2591f_4_k_cu_5ce931cd_197454cute7productE
	.align		8
        /*0060*/ 	.dword	_ZN40_INTERNAL_b0e2591f_4_k_cu_5ce931cd_197454cute1_E
	.align		8
        /*0068*/ 	.dword	$str$22
	.align		8
        /*0070*/ 	.dword	$str$23


//--------------------- .text._ZN7cutlass13device_kernelINS_4gemm6kernel13GemmUniversalIN4cute5tupleIJiiiiEEENS1_10collective13CollectiveMmaINS1_34MainloopSm90TmaGmmaWarpSpecializedILi5ENS5_IJNS4_1CILi1EEESB_SB_EEENS1_32KernelTmaWarpSpecializedPingpongEEENS5_IJNSA_ILi64EEENSA_ILi128EEESG_EEEfNS5_IJlSB_lEEEfSI_NS4_8TiledMMAINS4_8MMA_AtomIJNS4_4SM904GMMA30MMA_64x128x8_F32TF32TF32_SS_TNILNSM_7ScaleInE1ELSO_1EEEEEENS4_6LayoutISC_NS5_IJNSA_ILi0EEESS_SS_EEEEENS5_IJNS4_10UnderscoreESV_SV_EEEEENS4_13SM90_TMA_LOADENS4_14ComposedLayoutINS4_7SwizzleILi3ELi4ELi3EEENS4_18smem_ptr_flag_bitsILi32EEENSR_INS5_IJNSA_ILi8EEENSA_ILi32EEEEEENS5_IJS15_SB_EEEEEEEvNS4_8identityESY_S19_vS1A_EENS_8epilogue10collective6detail29Sm90TmaWarpSpecializedAdapterINS1D_15DefaultEpilogueIfSI_SI_NS1C_6thread17LinearCombinationIfLi1EffLNS1H_9ScaleType4KindE0ELNS_15FloatRoundStyleE2EfEENS1_15EpilogueDefaultEEEEEvvEEEEvNT_6ParamsE --------------------------
	.section	.text._ZN7cutlass13device_kernelINS_4gemm6kernel13GemmUniversalIN4cute5tupleIJiiiiEEENS1_10collective13CollectiveMmaINS1_34MainloopSm90TmaGmmaWarpSpecializedILi5ENS5_IJNS4_1CILi1EEESB_SB_EEENS1_32KernelTmaWarpSpecializedPingpongEEENS5_IJNSA_ILi64EEENSA_ILi128EEESG_EEEfNS5_IJlSB_lEEEfSI_NS4_8TiledMMAINS4_8MMA_AtomIJNS4_4SM904GMMA30MMA_64x128x8_F32TF32TF32_SS_TNILNSM_7ScaleInE1ELSO_1EEEEEENS4_6LayoutISC_NS5_IJNSA_ILi0EEESS_SS_EEEEENS5_IJNS4_10UnderscoreESV_SV_EEEEENS4_13SM90_TMA_LOADENS4_14ComposedLayoutINS4_7SwizzleILi3ELi4ELi3EEENS4_18smem_ptr_flag_bitsILi32EEENSR_INS5_IJNSA_ILi8EEENSA_ILi32EEEEEENS5_IJS15_SB_EEEEEEEvNS4_8identityESY_S19_vS1A_EENS_8epilogue10collective6detail29Sm90TmaWarpSpecializedAdapterINS1D_15DefaultEpilogueIfSI_SI_NS1C_6thread17LinearCombinationIfLi1EffLNS1H_9ScaleType4KindE0ELNS_15FloatRoundStyleE2EfEENS1_15EpilogueDefaultEEEEEvvEEEEvNT_6ParamsE,"ax",@progbits
	.align	128
.text._ZN7cutlass13device_kernelINS_4gemm6kernel13GemmUniversalIN4cute5tupleIJiiiiEEENS1_10collective13CollectiveMmaINS1_34MainloopSm90TmaGmmaWarpSpecializedILi5ENS5_IJNS4_1CILi1EEESB_SB_EEENS1_32KernelTmaWarpSpecializedPingpongEEENS5_IJNSA_ILi64EEENSA_ILi128EEESG_EEEfNS5_IJlSB_lEEEfSI_NS4_8TiledMMAINS4_8MMA_AtomIJNS4_4SM904GMMA30MMA_64x128x8_F32TF32TF32_SS_TNILNSM_7ScaleInE1ELSO_1EEEEEENS4_6LayoutISC_NS5_IJNSA_ILi0EEESS_SS_EEEEENS5_IJNS4_10UnderscoreESV_SV_EEEEENS4_13SM90_TMA_LOADENS4_14ComposedLayoutINS4_7SwizzleILi3ELi4ELi3EEENS4_18smem_ptr_flag_bitsILi32EEENSR_INS5_IJNSA_ILi8EEENSA_ILi32EEEEEENS5_IJS15_SB_EEEEEEEvNS4_8identityESY_S19_vS1A_EENS_8epilogue10collective6detail29Sm90TmaWarpSpecializedAdapterINS1D_15DefaultEpilogueIfSI_SI_NS1C_6thread17LinearCombinationIfLi1EffLNS1H_9ScaleType4KindE0ELNS_15FloatRoundStyleE2EfEENS1_15EpilogueDefaultEEEEEvvEEEEvNT_6ParamsE:
        .type           _ZN7cutlass13device_kernelINS_4gemm6kernel13GemmUniversalIN4cute5tupleIJiiiiEEENS1_10collective13CollectiveMmaINS1_34MainloopSm90TmaGmmaWarpSpecializedILi5ENS5_IJNS4_1CILi1EEESB_SB_EEENS1_32KernelTmaWarpSpecializedPingpongEEENS5_IJNSA_ILi64EEENSA_ILi128EEESG_EEEfNS5_IJlSB_lEEEfSI_NS4_8TiledMMAINS4_8MMA_AtomIJNS4_4SM904GMMA30MMA_64x128x8_F32TF32TF32_SS_TNILNSM_7ScaleInE1ELSO_1EEEEEENS4_6LayoutISC_NS5_IJNSA_ILi0EEESS_SS_EEEEENS5_IJNS4_10UnderscoreESV_SV_EEEEENS4_13SM90_TMA_LOADENS4_14ComposedLayoutINS4_7SwizzleILi3ELi4ELi3EEENS4_18smem_ptr_flag_bitsILi32EEENSR_INS5_IJNSA_ILi8EEENSA_ILi32EEEEEENS5_IJS15_SB_EEEEEEEvNS4_8identityESY_S19_vS1A_EENS_8epilogue10collective6detail29Sm90TmaWarpSpecializedAdapterINS1D_15DefaultEpilogueIfSI_SI_NS1C_6thread17LinearCombinationIfLi1EffLNS1H_9ScaleType4KindE0ELNS_15FloatRoundStyleE2EfEENS1_15EpilogueDefaultEEEEEvvEEEEvNT_6ParamsE,@function
        .size           _ZN7cutlass13device_kernelINS_4gemm6kernel13GemmUniversalIN4cute5tupleIJiiiiEEENS1_10collective13CollectiveMmaINS1_34MainloopSm90TmaGmmaWarpSpecializedILi5ENS5_IJNS4_1CILi1EEESB_SB_EEENS1_32KernelTmaWarpSpecializedPingpongEEENS5_IJNSA_ILi64EEENSA_ILi128EEESG_EEEfNS5_IJlSB_lEEEfSI_NS4_8TiledMMAINS4_8MMA_AtomIJNS4_4SM904GMMA30MMA_64x128x8_F32TF32TF32_SS_TNILNSM_7ScaleInE1ELSO_1EEEEEENS4_6LayoutISC_NS5_IJNSA_ILi0EEESS_SS_EEEEENS5_IJNS4_10UnderscoreESV_SV_EEEEENS4_13SM90_TMA_LOADENS4_14ComposedLayoutINS4_7SwizzleILi3ELi4ELi3EEENS4_18smem_ptr_flag_bitsILi32EEENSR_INS5_IJNSA_ILi8EEENSA_ILi32EEEEEENS5_IJS15_SB_EEEEEEEvNS4_8identityESY_S19_vS1A_EENS_8epilogue10collective6detail29Sm90TmaWarpSpecializedAdapterINS1D_15DefaultEpilogueIfSI_SI_NS1C_6thread17LinearCombinationIfLi1EffLNS1H_9ScaleType4KindE0ELNS_15FloatRoundStyleE2EfEENS1_15EpilogueDefaultEEEEEvvEEEEvNT_6ParamsE,(.L_x_199 - _ZN7cutlass13device_kernelINS_4gemm6kernel13GemmUniversalIN4cute5tupleIJiiiiEEENS1_10collective13CollectiveMmaINS1_34MainloopSm90TmaGmmaWarpSpecializedILi5ENS5_IJNS4_1CILi1EEESB_SB_EEENS1_32KernelTmaWarpSpecializedPingpongEEENS5_IJNSA_ILi64EEENSA_ILi128EEESG_EEEfNS5_IJlSB_lEEEfSI_NS4_8TiledMMAINS4_8MMA_AtomIJNS4_4SM904GMMA30MMA_64x128x8_F32TF32TF32_SS_TNILNSM_7ScaleInE1ELSO_1EEEEEENS4_6LayoutISC_NS5_IJNSA_ILi0EEESS_SS_EEEEENS5_IJNS4_10UnderscoreESV_SV_EEEEENS4_13SM90_TMA_LOADENS4_14ComposedLayoutINS4_7SwizzleILi3ELi4ELi3EEENS4_18smem_ptr_flag_bitsILi32EEENSR_INS5_IJNSA_ILi8EEENSA_ILi32EEEEEENS5_IJS15_SB_EEEEEEEvNS4_8identityESY_S19_vS1A_EENS_8epilogue10collective6detail29Sm90TmaWarpSpecializedAdapterINS1D_15DefaultEpilogueIfSI_SI_NS1C_6thread17LinearCombinationIfLi1EffLNS1H_9ScaleType4KindE0ELNS_15FloatRoundStyleE2EfEENS1_15EpilogueDefaultEEEEEvvEEEEvNT_6ParamsE)
        .other          _ZN7cutlass13device_kernelINS_4gemm6kernel13GemmUniversalIN4cute5tupleIJiiiiEEENS1_10collective13CollectiveMmaINS1_34MainloopSm90TmaGmmaWarpSpecializedILi5ENS5_IJNS4_1CILi1EEESB_SB_EEENS1_32KernelTmaWarpSpecializedPingpongEEENS5_IJNSA_ILi64EEENSA_ILi128EEESG_EEEfNS5_IJlSB_lEEEfSI_NS4_8TiledMMAINS4_8MMA_AtomIJNS4_4SM904GMMA30MMA_64x128x8_F32TF32TF32_SS_TNILNSM_7ScaleInE1ELSO_1EEEEEENS4_6LayoutISC_NS5_IJNSA_ILi0EEESS_SS_EEEEENS5_IJNS4_10UnderscoreESV_SV_EEEEENS4_13SM90_TMA_LOADENS4_14ComposedLayoutINS4_7SwizzleILi3ELi4ELi3EEENS4_18smem_ptr_flag_bitsILi32EEENSR_INS5_IJNSA_ILi8EEENSA_ILi32EEEEEENS5_IJS15_SB_EEEEEEEvNS4_8identityESY_S19_vS1A_EENS_8epilogue10collective6detail29Sm90TmaWarpSpecializedAdapterINS1D_15DefaultEpilogueIfSI_SI_NS1C_6thread17LinearCombinationIfLi1EffLNS1H_9ScaleType4KindE0ELNS_15FloatRoundStyleE2EfEENS1_15EpilogueDefaultEEEEEvvEEEEvNT_6ParamsE,@"STO_CUDA_ENTRY STV_DEFAULT"
_ZN7cutlass13device_kernelINS_4gemm6kernel13GemmUniversalIN4cute5tupleIJiiiiEEENS1_10collective13CollectiveMmaINS1_34MainloopSm90TmaGmmaWarpSpecializedILi5ENS5_IJNS4_1CILi1EEESB_SB_EEENS1_32KernelTmaWarpSpecializedPingpongEEENS5_IJNSA_ILi64EEENSA_ILi128EEESG_EEEfNS5_IJlSB_lEEEfSI_NS4_8TiledMMAINS4_8MMA_AtomIJNS4_4SM904GMMA30MMA_64x128x8_F32TF32TF32_SS_TNILNSM_7ScaleInE1ELSO_1EEEEEENS4_6LayoutISC_NS5_IJNSA_ILi0EEESS_SS_EEEEENS5_IJNS4_10UnderscoreESV_SV_EEEEENS4_13SM90_TMA_LOADENS4_14ComposedLayoutINS4_7SwizzleILi3ELi4ELi3EEENS4_18smem_ptr_flag_bitsILi32EEENSR_INS5_IJNSA_ILi8EEENSA_ILi32EEEEEENS5_IJS15_SB_EEEEEEEvNS4_8identityESY_S19_vS1A_EENS_8epilogue10collective6detail29Sm90TmaWarpSpecializedAdapterINS1D_15DefaultEpilogueIfSI_SI_NS1C_6thread17LinearCombinationIfLi1EffLNS1H_9ScaleType4KindE0ELNS_15FloatRoundStyleE2EfEENS1_15EpilogueDefaultEEEEEvvEEEEvNT_6ParamsE:
[----:B------:R-:W0:Y:S02]  /*0000*/  LDC R1, c[0x0][0x28] ;  /* 0x00000a00ff017b82 */ /* 0x000e240000000800 */
[----:B0-----:R-:W-:Y:S01]  /*0010*/  VIADD R1, R1, 0xfffffff8 ;  /* 0xfffffff801017836 */ /* 0x001fe20000000000 */
[----:B------:R-:W0:Y:S01]  /*0020*/  S2R R4, SR_TID.X ;  /* 0x0000000000047919 */ /* 0x000e220000002100 */
[----:B------:R-:W-:Y:S01]  /*0030*/  ELECT P0, URZ, PT ;  /* 0x00000000003f782f */ /* 0x000fe20003800000 */
[----:B------:R-:W-:Y:S01]  /*0040*/  BSSY B0, `(.L_x_0) ;  /* 0x000000f000007945 */ /* 0x000fe20003800000 */
[--C-:B0-----:R-:W-:Y:S02]  /*0050*/  SHF.R.U32.HI R0, RZ, 0x5, R4.reuse ;  /* 0x00000005ff007819 */ /* 0x101fe40000011604 */
[----:B------:R-:W-:-:S03]  /*0060*/  SHF.R.U32.HI R5, RZ, 0x7, R4 ;  /* 0x00000007ff057819 */ /* 0x000fc60000011604 */
[----:B------:R-:W0:Y:S04]  /*0070*/  SHFL.IDX PT, R2, R0, RZ, 0x1f ;  /* 0x00001fff00027589 */ /* 0x000e2800000e0000 */
[----:B------:R1:W2:Y:S01]  /*0080*/  SHFL.IDX PT, R7, R5, RZ, 0x1f ;  /* 0x00001fff05077589 */ /* 0x0002a200000e0000 */
[----:B0-----:R-:W-:-:S13]  /*0090*/  ISETP.NE.OR P0, PT, R2, RZ, !P0 ;  /* 0x000000ff0200720c */ /* 0x001fda0004705670 */
[----:B-12---:R-:W-:Y:S05]  /*00a0*/  @P0 BRA `(.L_x_1) ;  /* 0x0000000000200947 */ /* 0x006fea0003800000 */
[----:B------:R-:W-:Y:S02]  /*00b0*/  ULDC.64 UR4, c[0x0][0x198] ;  /* 0x0000660000047ab9 */ /* 0x000fe40000000a00 */
[----:B------:R-:W-:Y:S02]  /*00c0*/  UIADD3 UR6, UP0, UR4, 0xf0, URZ ;  /* 0x000000f004067890 */ /* 0x000fe4000ff1e03f */
[----:B------:R-:W-:Y:S02]  /*00d0*/  UIADD3 UR4, UP1, UR4, 0x1f0, URZ ;  /* 0x000001f004047890 */ /* 0x000fe4000ff3e03f */
[----:B------:R-:W-:Y:S02]  /*00e0*/  UIADD3.X UR7, URZ, UR5, URZ, UP0, !UPT ;  /* 0x000000053f077290 */ /* 0x000fe400087fe43f */
[----:B------:R-:W-:-:S07]  /*00f0*/  UIADD3.X UR5, URZ, UR5, URZ, UP1, !UPT ;  /* 0x000000053f057290 */ /* 0x000fce0008ffe43f */
[----:B------:R0:W-:Y:S02]  /*0100*/  UTMACCTL.PF [UR6] ;  /* 0x00000000060079b9 */ /* 0x0001e40008040000 */
[----:B------:R0:W-:Y:S02]  /*0110*/  UTMACCTL.PF [UR4] ;  /* 0x00000000040079b9 */ /* 0x0001e40008040000 */
[----:B0-----:R-:W-:Y:S01]  /*0120*/  NOP ;  /* 0x0000000000007918 */ /* 0x001fe20000000000 */
.L_x_1:
[----:B------:R-:W-:Y:S05]  /*0130*/  BSYNC B0 ;  /* 0x0000000000007941 */ /* 0x000fea0003800000 */
.L_x_0:
[----:B------:R-:W0:Y:S02]  /*0140*/  SHFL.IDX PT, R3, R0, RZ, 0x1f ;  /* 0x00001fff00037589 */ /* 0x000e2400000e0000 */
[----:B0-----:R-:W-:-:S13]  /*0150*/  ISETP.NE.AND P0, PT, R3, RZ, PT ;  /* 0x000000ff0300720c */ /* 0x001fda0003f05270 */
[----:B------:R-:W-:Y:S05]  /*0160*/  @P0 BRA `(.L_x_2) ;  /* 0x0000000000600947 */ /* 0x000fea0003800000 */
[----:B------:R-:W0:Y:S01]  /*0170*/  S2UR UR8, SR_CgaCtaId ;  /* 0x00000000000879c3 */ /* 0x000e220000008800 */
[----:B------:R-:W-:Y:S01]  /*0180*/  UMOV UR4, 0x400 ;  /* 0x0000040000047882 */ /* 0x000fe20000000000 */
[----:B------:R-:W-:Y:S01]  /*0190*/  UMOV UR5, 0x1 ;  /* 0x0000000100057882 */ /* 0x000fe20000000000 */
[----:B------:R-:W-:Y:S01]  /*01a0*/  UMOV UR6, 0x80 ;  /* 0x0000008000067882 */ /* 0x000fe20000000000 */
[----:B------:R-:W-:Y:S01]  /*01b0*/  ELECT P0, URZ, PT ;  /* 0x00000000003f782f */ /* 0x000fe20003800000 */
[----:B------:R-:W-:-:S04]  /*01c0*/  UIADD3 UR6, -UR6, 0x100000, URZ ;  /* 0x0010000006067890 */ /* 0x000fc8000fffe13f */
[----:B------:R-:W-:Y:S02]  /*01d0*/  USHF.L.U32 UR7, UR6, 0xb, URZ ;  /* 0x0000000b06077899 */ /* 0x000fe4000800063f */
[----:B------:R-:W-:Y:S02]  /*01e0*/  USHF.L.U32 UR6, UR6, 0x1, URZ ;  /* 0x0000000106067899 */ /* 0x000fe4000800063f */
[----:B0-----:R-:W-:Y:S02]  /*01f0*/  ULEA UR8, UR8, UR4, 0x18 ;  /* 0x0000000408087291 */ /* 0x001fe4000f8ec03f */
[----:B------:R-:W-:-:S04]  /*0200*/  UIADD3 UR4, -UR5, 0x100000, URZ ;  /* 0x0010000005047890 */ /* 0x000fc8000fffe13f */
[----:B------:R-:W-:Y:S02]  /*0210*/  USHF.L.U32 UR5, UR4, 0xb, URZ ;  /* 0x0000000b04057899 */ /* 0x000fe4000800063f */
[----:B------:R-:W-:Y:S01]  /*0220*/  USHF.L.U32 UR4, UR4, 0x1, URZ ;  /* 0x0000000104047899 */ /* 0x000fe2000800063f */
[----:B------:R-:W0:Y:S11]  /*0230*/  FENCE.VIEW.ASYNC.S ;  /* 0x00000000000073c6 */ /* 0x000e360000000000 */
[----:B0-----:R0:W1:Y:S01]  /*0240*/  SYNCS.EXCH.64 URZ, [UR8], UR4 ;  /* 0x00000004083f75b2 */ /* 0x0010620008000100 */
[----:B------:R0:W2:Y:S01]  /*0250*/  SYNCS.EXCH.64 URZ, [UR8+0x28], UR6 ;  /* 0x00002806083f75b2 */ /* 0x0000a20008000100 */
[----:B------:R0:W3:Y:S01]  /*0260*/  SYNCS.EXCH.64 URZ, [UR8+0x8], UR4 ;  /* 0x00000804083f75b2 */ /* 0x0000e20008000100 */
[----:B------:R0:W4:Y:S01]  /*0270*/  SYNCS.EXCH.64 URZ, [UR8+0x30], UR6 ;  /* 0x00003006083f75b2 */ /* 0x0001220008000100 */
[----:B------:R0:W0:Y:S01]  /*0280*/  SYNCS.EXCH.64 URZ, [UR8+0x10], UR4 ;  /* 0x00001004083f75b2 */ /* 0x0000220008000100 */
[----:B------:R0:W0:Y:S01]  /*0290*/  SYNCS.EXCH.64 URZ, [UR8+0x38], UR6 ;  /* 0x00003806083f75b2 */ /* 0x0000220008000100 */
[----:B------:R0:W0:Y:S01]  /*02a0*/  SYNCS.EXCH.64 URZ, [UR8+0x18], UR4 ;  /* 0x00001804083f75b2 */ /* 0x0000220008000100 */
[----:B------:R0:W0:Y:S01]  /*02b0*/  SYNCS.EXCH.64 URZ, [UR8+0x40], UR6 ;  /* 0x00004006083f75b2 */ /* 0x0000220008000100 */
[----:B------:R0:W0:Y:S01]  /*02c0*/  SYNCS.EXCH.64 URZ, [UR8+0x20], UR4 ;  /* 0x00002004083f75b2 */ /* 0x0000220008000100 */
[----:B------:R0:W0:Y:S01]  /*02d0*/  SYNCS.EXCH.64 URZ, [UR8+0x48], UR6 ;  /* 0x00004806083f75b2 */ /* 0x0000220008000100 */
[----:B------:R-:W-:Y:S01]  /*02e0*/  NOP ;  /* 0x0000000000007918 */ /* 0x000fe20000000000 */
.L_x_2:
[----:B------:R-:W5:Y:S01]  /*02f0*/  SHFL.IDX PT, R6, R0, RZ, 0x1f ;  /* 0x00001fff00067589 */ /* 0x000f6200000e0000 */
[----:B------:R-:W-:Y:S01]  /*0300*/  ELECT P0, URZ, PT ;  /* 0x00000000003f782f */ /* 0x000fe20003800000 */
[----:B------:R-:W-:Y:S01]  /*0310*/  NOP ;  /* 0x0000000000007918 */ /* 0x000fe20000000000 */
[----:B------:R-:W-:Y:S01]  /*0320*/  ELECT P1, URZ, PT ;  /* 0x00000000003f782f */ /* 0x000fe20003820000 */
[----:B------:R-:W1:Y:S01]  /*0330*/  SHFL.IDX PT, R3, R0, RZ, 0x1f ;  /* 0x00001fff00037589 */ /* 0x000e6200000e0000 */
[----:B0-----:R-:W-:Y:S01]  /*0340*/  UMOV UR4, 0x20 ;  /* 0x0000002000047882 */ /* 0x001fe20000000000 */
[----:B------:R-:W-:Y:S01]  /*0350*/  UMOV UR11, 0x80 ;  /* 0x00000080000b7882 */ /* 0x000fe20000000000 */
[----:B------:R-:W-:Y:S01]  /*0360*/  NOP ;  /* 0x0000000000007918 */ /* 0x000fe20000000000 */
[----:B------:R-:W0:Y:S01]  /*0370*/  SHFL.IDX PT, R5, R5, RZ, 0x1f ;  /* 0x00001fff05057589 */ /* 0x000e2200000e0000 */
[C---:B------:R-:W-:Y:S01]  /*0380*/  VIADD R31, R7.reuse, 0xffffffff ;  /* 0xffffffff071f7836 */ /* 0x040fe20000000000 */
[----:B------:R-:W-:Y:S01]  /*0390*/  ULDC.64 UR46, c[0x0][0x208] ;  /* 0x00008200002e7ab9 */ /* 0x000fe20000000a00 */
[----:B------:R-:W-:-:S03]  /*03a0*/  ISETP.NE.AND P2, PT, R7, RZ, PT ;  /* 0x000000ff0700720c */ /* 0x000fc60003f45270 */
[----:B------:R-:W-:Y:S02]  /*03b0*/  ISETP.GE.U32.AND P3, PT, R31, 0x2, PT ;  /* 0x000000021f00780c */ /* 0x000fe40003f66070 */
[----:B-----5:R-:W-:Y:S02]  /*03c0*/  ISETP.NE.OR P0, PT, R6, RZ, !P0 ;  /* 0x000000ff0600720c */ /* 0x020fe40004705670 */
[----:B-1----:R-:W-:Y:S02]  /*03d0*/  ISETP.NE.OR P1, PT, R3, RZ, !P1 ;  /* 0x000000ff0300720c */ /* 0x002fe40004f25670 */
[----:B------:R-:W-:Y:S02]  /*03e0*/  SHF.R.S32.HI R3, RZ, 0x1f, R2 ;  /* 0x0000001fff037819 */ /* 0x000fe40000011402 */
[----:B0-----:R-:W-:Y:S02]  /*03f0*/  R2UR UR43, R5 ;  /* 0x00000000052b72ca */ /* 0x001fe400000e0000 */
[----:B------:R-:W-:-:S05]  /*0400*/  LEA.HI R3, R3, R2, RZ, 0x2 ;  /* 0x0000000203037211 */ /* 0x000fca00078f10ff */
[----:B------:R-:W-:Y:S01]  /*0410*/  VOTEU.ALL UP0, P0 ;  /* 0x00000000003f7886 */ /* 0x000fe20000000000 */
[----:B------:R-:W-:Y:S01]  /*0420*/  LOP3.LUT R3, R3, 0xfffffffc, RZ, 0xc0, !PT ;  /* 0xfffffffc03037812 */ /* 0x000fe200078ec0ff */
[----:B------:R-:W-:-:S03]  /*0430*/  VOTEU.ALL UP1, P1 ;  /* 0x00000000003f7886 */ /* 0x000fc60000820000 */
[----:B------:R-:W0:Y:S01]  /*0440*/  @!UP0 S2UR UR7, SR_CgaCtaId ;  /* 0x00000000000789c3 */ /* 0x000e220000008800 */
[----:B------:R-:W-:Y:S01]  /*0450*/  @!UP0 UMOV UR6, 0x400 ;  /* 0x0000040000068882 */ /* 0x000fe20000000000 */
[----:B------:R-:W-:-:S04]  /*0460*/  @!UP0 UIADD3 UR4, -UR4, 0x100000, URZ ;  /* 0x0010000004048890 */ /* 0x000fc8000fffe13f */
[----:B------:R-:W-:Y:S02]  /*0470*/  @!UP0 USHF.L.U32 UR5, UR4, 0xb, URZ ;  /* 0x0000000b04058899 */ /* 0x000fe4000800063f */
[----:B------:R-:W-:Y:S01]  /*0480*/  @!UP0 USHF.L.U32 UR4, UR4, 0x1, URZ ;  /* 0x0000000104048899 */ /* 0x000fe2000800063f */
[----:B------:R-:W-:Y:S01]  /*0490*/  IMAD.IADD R14, R2, 0x1, -R3 ;  /* 0x00000001020e7824 */ /* 0x000fe200078e0a03 */
[----:B------:R-:W-:Y:S01]  /*04a0*/  @!UP1 UMOV UR9, 0x400 ;  /* 0x0000040000099882 */ /* 0x000fe20000000000 */
[----:B------:R-:W-:Y:S01]  /*04b0*/  VOTEU.ALL UP2, P1 ;  /* 0x00000000003f7886 */ /* 0x000fe20000840000 */
[----:B------:R-:W-:Y:S01]  /*04c0*/  VOTEU.ALL UP3, P1 ;  /* 0x00000000003f7886 */ /* 0x000fe20000860000 */
[----:B------:R-:W-:Y:S01]  /*04d0*/  VOTEU.ALL UP4, P1 ;  /* 0x00000000003f7886 */ /* 0x000fe20000880000 */
[----:B------:R-:W1:Y:S01]  /*04e0*/  @!UP1 S2UR UR10, SR_CgaCtaId ;  /* 0x00000000000a99c3 */ /* 0x000e620000008800 */
[----:B------:R-:W-:Y:S01]  /*04f0*/  VOTEU.ALL UP5, P1 ;  /* 0x00000000003f7886 */ /* 0x000fe200008a0000 */
[----:B------:R-:W-:-:S04]  /*0500*/  SHF.R.S32.HI R3, RZ, 0x1f, R4 ;  /* 0x0000001fff037819 */ /* 0x000fc80000011404 */
[----:B------:R-:W-:-:S04]  /*0510*/  LEA.HI R3, R3, R4, RZ, 0x7 ;  /* 0x0000000403037211 */ /* 0x000fc800078f38ff */
[----:B------:R-:W-:-:S05]  /*0520*/  LOP3.LUT R3, R3, 0xffffff80, RZ, 0xc0, !PT ;  /* 0xffffff8003037812 */ /* 0x000fca00078ec0ff */
[----:B------:R-:W-:Y:S01]  /*0530*/  IMAD.IADD R5, R4, 0x1, -R3 ;  /* 0x0000000104057824 */ /* 0x000fe200078e0a03 */
[----:B0-----:R-:W-:Y:S02]  /*0540*/  @!UP0 ULEA UR8, UR7, UR6, 0x18 ;  /* 0x0000000607088291 */ /* 0x001fe4000f8ec03f */
[----:B------:R-:W-:-:S04]  /*0550*/  @!UP1 UIADD3 UR6, -UR11, 0x100000, URZ ;  /* 0x001000000b069890 */ /* 0x000fc8000fffe13f */
[----:B------:R-:W-:Y:S02]  /*0560*/  @!UP1 USHF.L.U32 UR7, UR6, 0xb, URZ ;  /* 0x0000000b06079899 */ /* 0x000fe4000800063f */
[----:B------:R-:W-:Y:S01]  /*0570*/  @!UP1 USHF.L.U32 UR6, UR6, 0x1, URZ ;  /* 0x0000000106069899 */ /* 0x000fe2000800063f */
[----:B------:R-:W-:Y:S01]  /*0580*/  VOTEU.ALL UP0, P0 ;  /* 0x00000000003f7886 */ /* 0x000fe20000000000 */
[----:B-1----:R-:W-:Y:S01]  /*0590*/  @!UP1 ULEA UR9, UR10, UR9, 0x18 ;  /* 0x000000090a099291 */ /* 0x002fe2000f8ec03f */
[----:B------:R-:W-:Y:S02]  /*05a0*/  VOTEU.ALL UP1, P0 ;  /* 0x00000000003f7886 */ /* 0x000fe40000020000 */
[----:B------:R-:W-:Y:S01]  /*05b0*/  ULDC.64 UR10, c[0x0][0x598] ;  /* 0x00016600000a7ab9 */ /* 0x000fe20000000a00 */
[----:B------:R-:W-:Y:S01]  /*05c0*/  ISETP.NE.AND P0, PT, R14, 0x3, PT ;  /* 0x000000030e00780c */ /* 0x000fe20003f05270 */
[----:B------:R-:W0:Y:S02]  /*05d0*/  FENCE.VIEW.ASYNC.S ;  /* 0x00000000000073c6 */ /* 0x000e240000000000 */
[----:B0-----:R0:W2:Y:S01]  /*05e0*/  @!UP0 SYNCS.EXCH.64 URZ, [UR8+0x80], UR4 ;  /* 0x00008004083f85b2 */ /* 0x0010a20008000100 */
[----:B------:R-:W-:-:S02]  /*05f0*/  ISETP.NE.U32.AND P1, PT, RZ, UR10, PT ;  /* 0x0000000aff007c0c */ /* 0x000fc4000bf25070 */
[----:B------:R-:W-:Y:S02]  /*0600*/  ISETP.EQ.OR P0, PT, R14, RZ, !P0 ;  /* 0x000000ff0e00720c */ /* 0x000fe40004702670 */
[----:B------:R-:W-:Y:S02]  /*0610*/  ISETP.NE.AND.EX P1, PT, RZ, UR11, PT, P1 ;  /* 0x0000000bff007c0c */ /* 0x000fe4000bf25310 */
[----:B------:R-:W-:-:S04]  /*0620*/  ISETP.EQ.AND P0, PT, R7, RZ, P0 ;  /* 0x000000ff0700720c */ /* 0x000fc80000702270 */
[----:B------:R-:W-:-:S04]  /*0630*/  SEL R23, RZ, 0x1, !P0 ;  /* 0x00000001ff177807 */ /* 0x000fc80004000000 */
[----:B------:R-:W-:Y:S01]  /*0640*/  SEL R23, R23, 0x2, P3 ;  /* 0x0000000217177807 */ /* 0x000fe20001800000 */
[----:B------:R0:W2:Y:S01]  /*0650*/  @!UP1 SYNCS.EXCH.64 URZ, [UR8+0x88], UR4 ;  /* 0x00008804083f95b2 */ /* 0x0000a20008000100 */
[----:B------:R-:W-:Y:S01]  /*0660*/  NOP ;  /* 0x0000000000007918 */ /* 0x000fe20000000000 */
[----:B------:R0:W2:Y:S01]  /*0670*/  @!UP2 SYNCS.EXCH.64 URZ, [UR9+0x60], UR6 ;  /* 0x00006006093fa5b2 */ /* 0x0000a20008000100 */
[----:B------:R0:W2:Y:S01]  /*0680*/  @!UP3 SYNCS.EXCH.64 URZ, [UR9+0x68], UR6 ;  /* 0x00006806093fb5b2 */ /* 0x0000a20008000100 */
[----:B------:R0:W2:Y:S01]  /*0690*/  @!UP4 SYNCS.EXCH.64 URZ, [UR9+0x70], UR6 ;  /* 0x00007006093fc5b2 */ /* 0x0000a20008000100 */
[----:B------:R0:W2:Y:S01]  /*06a0*/  @!UP5 SYNCS.EXCH.64 URZ, [UR9+0x78], UR6 ;  /* 0x00007806093fd5b2 */ /* 0x0000a20008000100 */
[----:B------:R-:W-:Y:S01]  /*06b0*/  NOP ;  /* 0x0000000000007918 */ /* 0x000fe20000000000 */
[----:B--234-:R-:W-:Y:S06]  /*06c0*/  BAR.SYNC.DEFER_BLOCKING 0x0 ;  /* 0x0000000000007b1d */ /* 0x01cfec0000010000 */
[----:B0-----:R-:W-:Y:S05]  /*06d0*/  @!P1 BRA `(.L_x_3) ;  /* 0x00000000001c9947 */ /* 0x001fea0003800000 */
[----:B------:R-:W0:Y:S02]  /*06e0*/  LDC.64 R2, c[0x0][0x598] ;  /* 0x00016600ff027b82 */ /* 0x000e240000000a00 */
[----:B0-----:R-:W2:Y:S02]  /*06f0*/  LDG.E.64 R2, desc[UR46][R2.64] ;  /* 0x0000002e02027981 */ /* 0x001ea4000c1e1b00 */
[----:B--2---:R-:W-:-:S04]  /*0700*/  ISETP.NE.U32.AND P0, PT, R2, RZ, PT ;  /* 0x000000ff0200720c */ /* 0x004fc80003f05070 */
[----:B------:R-:W-:-:S13]  /*0710*/  ISETP.NE.AND.EX P0, PT, R3, RZ, PT, P0 ;  /* 0x000000ff0300720c */ /* 0x000fda0003f05300 */
[----:B------:R-:W-:Y:S05]  /*0720*/  @!P0 BRA `(.L_x_3) ;  /* 0x0000000000088947 */ /* 0x000fea0003800000 */
[----:B------:R1:W5:Y:S01]  /*0730*/  LD.E R88, desc[UR46][R2.64] ;  /* 0x0000002e02587980 */ /* 0x000362000c101900 */
[----:B------:R-:W-:Y:S05]  /*0740*/  BRA `(.L_x_4) ;  /* 0x0000000000247947 */ /* 0x000fea0003800000 */
.L_x_3:
[----:B------:R-:W-:Y:S02]  /*0750*/  ULDC.64 UR4, c[0x0][0x588] ;  /* 0x0001620000047ab9 */ /* 0x000fe40000000a00 */
[----:B------:R-:W-:-:S04]  /*0760*/  ISETP.NE.U32.AND P0, PT, RZ, UR4, PT ;  /* 0x00000004ff007c0c */ /* 0x000fc8000bf05070 */
[----:B------:R-:W-:-:S13]  /*0770*/  ISETP.NE.AND.EX P0, PT, RZ, UR5, PT, P0 ;  /* 0x00000005ff007c0c */ /* 0x000fda000bf05300 */
[----:B------:R-:W-:Y:S05]  /*0780*/  @!P0 BRA `(.L_x_5) ;  /* 0x00000000000c8947 */ /* 0x000fea0003800000 */
[----:B------:R-:W0:Y:S02]  /*0790*/  LDC.64 R88, c[0x0][0x588] ;  /* 0x00016200ff587b82 */ /* 0x000e240000000a00 */
[----:B0-----:R0:W5:Y:S01]  /*07a0*/  LDG.E R88, desc[UR46][R88.64] ;  /* 0x0000002e58587981 */ /* 0x001162000c1e1900 */
[----:B------:R-:W-:Y:S05]  /*07b0*/  BRA `(.L_x_4) ;  /* 0x0000000000087947 */ /* 0x000fea0003800000 */
.L_x_5:
[----:B------:R-:W-:Y:S02]  /*07c0*/  ULDC UR4, c[0x0][0x580] ;  /* 0x0001600000047ab9 */ /* 0x000fe40000000800 */
[----:B------:R-:W-:-:S07]  /*07d0*/  IMAD.U32 R88, RZ, RZ, UR4 ;  /* 0x00000004ff587e24 */ /* 0x000fce000f8e00ff */
.L_x_4:
[----:B------:R-:W-:Y:S02]  /*07e0*/  ULDC.64 UR4, c[0x0][0x5a0] ;  /* 0x0001680000047ab9 */ /* 0x000fe40000000a00 */
[----:B------:R-:W-:-:S04]  /*07f0*/  ISETP.NE.U32.AND P0, PT, RZ, UR4, PT ;  /* 0x00000004ff007c0c */ /* 0x000fc8000bf05070 */
[----:B------:R-:W-:-:S13]  /*0800*/  ISETP.NE.AND.EX P0, PT, RZ, UR5, PT, P0 ;  /* 0x00000005ff007c0c */ /* 0x000fda000bf05300 */
[----:B------:R-:W-:Y:S05]  /*0810*/  @!P0 BRA `(.L_x_6) ;  /* 0x00000000001c8947 */ /* 0x000fea0003800000 */
[----:B-1----:R-:W1:Y:S02]  /*0820*/  LDC.64 R2, c[0x0][0x5a0] ;  /* 0x00016800ff027b82 */ /* 0x002e640000000a00 */
[----:B-1----:R-:W2:Y:S02]  /*0830*/  LDG.E.64 R2, desc[UR46][R2.64] ;  /* 0x0000002e02027981 */ /* 0x002ea4000c1e1b00 */
[----:B--2---:R-:W-:-:S04]  /*0840*/  ISETP.NE.U32.AND P0, PT, R2, RZ, PT ;  /* 0x000000ff0200720c */ /* 0x004fc80003f05070 */
[----:B------:R-:W-:-:S13]  /*0850*/  ISETP.NE.AND.EX P0, PT, R3, RZ, PT, P0 ;  /* 0x000000ff0300720c */ /* 0x000fda0003f05300 */
[----:B------:R-:W-:Y:S05]  /*0860*/  @!P0 BRA `(.L_x_6) ;  /* 0x0000000000088947 */ /* 0x000fea0003800000 */
[----:B0-----:R2:W5:Y:S01]  /*0870*/  LD.E R89, desc[UR46][R2.64] ;  /* 0x0000002e02597980 */ /* 0x001562000c101900 */
[----:B------:R-:W-:Y:S05]  /*0880*/  BRA `(.L_x_7) ;  /* 0x0000000000247947 */ /* 0x000fea0003800000 */
.L_x_6:
[----:B------:R-:W-:Y:S02]  /*0890*/  ULDC.64 UR4, c[0x0][0x590] ;  /* 0x0001640000047ab9 */ /* 0x000fe40000000a00 */
[----:B------:R-:W-:-:S04]  /*08a0*/  ISETP.NE.U32.AND P0, PT, RZ, UR4, PT ;  /* 0x00000004ff007c0c */ /* 0x000fc8000bf05070 */
[----:B------:R-:W-:-:S13]  /*08b0*/  ISETP.NE.AND.EX P0, PT, RZ, UR5, PT, P0 ;  /* 0x00000005ff007c0c */ /* 0x000fda000bf05300 */
[----:B------:R-:W-:Y:S05]  /*08c0*/  @!P0 BRA `(.L_x_8) ;  /* 0x00000000000c8947 */ /* 0x000fea0003800000 */
[----:B-1----:R-:W0:Y:S02]  /*08d0*/  LDC.64 R2, c[0x0][0x590] ;  /* 0x00016400ff027b82 */ /* 0x002e240000000a00 */
[----:B0-----:R0:W5:Y:S01]  /*08e0*/  LDG.E R89, desc[UR46][R2.64] ;  /* 0x0000002e02597981 */ /* 0x001162000c1e1900 */
[----:B------:R-:W-:Y:S05]  /*08f0*/  BRA `(.L_x_7) ;  /* 0x0000000000087947 */ /* 0x000fea0003800000 */
.L_x_8:
[----:B------:R-:W-:Y:S02]  /*0900*/  ULDC UR4, c[0x0][0x584] ;  /* 0x0001610000047ab9 */ /* 0x000fe40000000800 */
[----:B0-----:R-:W-:-:S07]  /*0910*/  IMAD.U32 R89, RZ, RZ, UR4 ;  /* 0x00000004ff597e24 */ /* 0x001fce000f8e00ff */
.L_x_7:
[----:B012---:R-:W0:Y:S01]  /*0920*/  LDC R2, c[0x0][0x65c] ;  /* 0x00019700ff027b82 */ /* 0x007e220000000800 */
[----:B------:R-:W1:Y:S01]  /*0930*/  S2R R15, SR_CTAID.Y ;  /* 0x00000000000f7919 */ /* 0x000e620000002600 */
[----:B------:R-:W-:Y:S01]  /*0940*/  ULDC UR6, c[0x0][0x28c] ;  /* 0x0000a30000067ab9 */ /* 0x000fe20000000800 */
[----:B------:R-:W-:Y:S01]  /*0950*/  ISETP.NE.AND P0, PT, R7, 0x2, PT ;  /* 0x000000020700780c */ /* 0x000fe20003f05270 */
[----:B------:R-:W-:Y:S01]  /*0960*/  UIADD3 UR6, UR6, 0x7f, URZ ;  /* 0x0000007f06067890 */ /* 0x000fe2000fffe03f */
[----:B------:R-:W2:Y:S01]  /*0970*/  S2R R6, SR_CTAID.X ;  /* 0x0000000000067919 */ /* 0x000ea20000002500 */
[----:B------:R-:W-:Y:S01]  /*0980*/  UMOV UR36, URZ ;  /* 0x0000003f00247c82 */ /* 0x000fe20008000000 */
[----:B------:R-:W-:Y:S01]  /*0990*/  UMOV UR38, URZ ;  /* 0x0000003f00267c82 */ /* 0x000fe20008000000 */
[----:B------:R-:W-:Y:S01]  /*09a0*/  USHF.R.S32.HI UR7, URZ, 0x1f, UR6 ;  /* 0x0000001f3f077899 */ /* 0x000fe20008011406 */
[----:B------:R-:W-:-:S03]  /*09b0*/  ULDC.64 UR8, c[0x0][0x650] ;  /* 0x0001940000087ab9 */ /* 0x000fc60000000a00 */
[----:B------:R-:W-:-:S04]  /*09c0*/  ULEA.HI UR7, UR7, UR6, URZ, 0x7 ;  /* 0x0000000607077291 */ /* 0x000fc8000f8f383f */
[----:B------:R-:W-:Y:S01]  /*09d0*/  USHF.R.S32.HI UR37, URZ, 0x7, UR7 ;  /* 0x000000073f257899 */ /* 0x000fe20008011407 */
[----:B0-----:R-:W-:-:S13]  /*09e0*/  ISETP.NE.AND P1, PT, R2, 0x1, PT ;  /* 0x000000010200780c */ /* 0x001fda0003f25270 */
[----:B------:R-:W2:Y:S01]  /*09f0*/  @P1 LDC R17, c[0x0][0x10] ;  /* 0x00000400ff111b82 */ /* 0x000ea20000000800 */
[----:B-1----:R-:W-:Y:S02]  /*0a00*/  @P1 IMAD.MOV.U32 R8, RZ, RZ, R15 ;  /* 0x000000ffff081224 */ /* 0x002fe400078e000f */
[----:B------:R-:W-:Y:S02]  /*0a10*/  @P1 IMAD.MOV.U32 R9, RZ, RZ, RZ ;  /* 0x000000ffff091224 */ /* 0x000fe400078e00ff */
[----:B------:R-:W-:-:S03]  /*0a20*/  @P1 IMAD.MOV.U32 R7, RZ, RZ, RZ ;  /* 0x000000ffff071224 */ /* 0x000fc600078e00ff */
[----:B------:R-:W0:Y:S01]  /*0a30*/  @!P1 LDC R3, c[0x0][0xc] ;  /* 0x00000300ff039b82 */ /* 0x000e220000000800 */
[----:B------:R-:W-:Y:S01]  /*0a40*/  ULDC UR4, c[0x0][0xc] ;  /* 0x0000030000047ab9 */ /* 0x000fe20000000800 */
[----:B------:R-:W-:Y:S02]  /*0a50*/  ULDC UR5, c[0x0][0x10] ;  /* 0x0000040000057ab9 */ /* 0x000fe40000000800 */
[----:B------:R-:W-:-:S04]  /*0a60*/  UIMAD.WIDE.U32 UR4, UR4, UR5, URZ ;  /* 0x00000005040472a5 */ /* 0x000fc8000f8e003f */
[----:B------:R-:W1:Y:S01]  /*0a70*/  LDC R0, c[0x0][0x14] ;  /* 0x00000500ff007b82 */ /* 0x000e620000000800 */
[----:B--2---:R-:W-:-:S04]  /*0a80*/  @P1 IMAD.WIDE.U32 R16, R6, R17, R8 ;  /* 0x0000001106101225 */ /* 0x004fc800078e0008 */
[----:B------:R-:W-:Y:S02]  /*0a90*/  @P1 IMAD.IADD R17, R17, 0x1, R7 ;  /* 0x0000000111111824 */ /* 0x000fe400078e0207 */
[----:B------:R-:W-:Y:S02]  /*0aa0*/  IMAD.MOV.U32 R7, RZ, RZ, RZ ;  /* 0x000000ffff077224 */ /* 0x000fe400078e00ff */
[----:B0-----:R-:W-:-:S04]  /*0ab0*/  @!P1 IMAD.WIDE.U32 R8, R3, R15, R6 ;  /* 0x0000000f03089225 */ /* 0x001fc800078e0006 */
[----:B------:R-:W-:Y:S02]  /*0ac0*/  @!P1 IMAD.MOV.U32 R16, RZ, RZ, R8 ;  /* 0x000000ffff109224 */ /* 0x000fe400078e0008 */
[----:B-1----:R-:W-:-:S04]  /*0ad0*/  IMAD.WIDE.U32 R10, R0, UR4, RZ ;  /* 0x00000004000a7c25 */ /* 0x002fc8000f8e00ff */
[----:B------:R-:W-:Y:S01]  /*0ae0*/  IMAD R3, R0, UR5, RZ ;  /* 0x0000000500037c24 */ /* 0x000fe2000f8e02ff */
[----:B------:R0:W-:Y:S01]  /*0af0*/  STL.64 [R1], R10 ;  /* 0x0000000a01007387 */ /* 0x0001e20000100a00 */
[----:B------:R-:W-:Y:S02]  /*0b00*/  @!P1 IMAD.MOV.U32 R17, RZ, RZ, R9 ;  /* 0x000000ffff119224 */ /* 0x000fe400078e0009 */
[----:B------:R-:W-:Y:S01]  /*0b10*/  IMAD.IADD R0, R11, 0x1, R3 ;  /* 0x000000010b007824 */ /* 0x000fe200078e0203 */
[----:B------:R-:W-:Y:S06]  /*0b20*/  @P0 BRA `(.L_x_9) ;  /* 0x0000000000200947 */ /* 0x000fec0003800000 */
[----:B------:R-:W-:Y:S01]  /*0b30*/  UISETP.GE.U32.AND UP0, UPT, UR37, 0x5, UPT ;  /* 0x000000052500788c */ /* 0x000fe2000bf06070 */
[----:B------:R-:W-:Y:S01]  /*0b40*/  IADD3 R16, P0, R16, R10, RZ ;  /* 0x0000000a10107210 */ /* 0x000fe20007f1e0ff */
[----:B------:R-:W-:Y:S01]  /*0b50*/  UIMAD.WIDE.U32 UR4, UR37, -0x33333333, URZ ;  /* 0xcccccccd250478a5 */ /* 0x000fe2000f8e003f */
[----:B------:R-:W-:-:S03]  /*0b60*/  UMOV UR38, URZ ;  /* 0x0000003f00267c82 */ /* 0x000fc60008000000 */
[----:B------:R-:W-:Y:S01]  /*0b70*/  USHF.R.U32.HI UR4, URZ, 0x2, UR5 ;  /* 0x000000023f047899 */ /* 0x000fe20008011605 */
[----:B------:R-:W-:-:S03]  /*0b80*/  IMAD.X R17, R0, 0x1, R17, P0 ;  /* 0x0000000100117824 */ /* 0x000fc600000e0611 */
[----:B------:R-:W-:Y:S02]  /*0b90*/  UIMAD UR36, UR4, -0x5, UR37 ;  /* 0xfffffffb042478a4 */ /* 0x000fe4000f8e0225 */
[----:B------:R-:W-:-:S12]  /*0ba0*/  @UP0 ULOP3.LUT UR38, UR4, 0x1, URZ, 0xc0, !UPT ;  /* 0x0000000104260892 */ /* 0x000fd8000f8ec03f */
.L_x_9:
[----:B------:R-:W-:Y:S01]  /*0bb0*/  ISETP.GE.U32.AND P0, PT, R16, UR8, PT ;  /* 0x0000000810007c0c */ /* 0x000fe2000bf06070 */
[----:B------:R-:W-:Y:S01]  /*0bc0*/  IMAD.MOV.U32 R22, RZ, RZ, -0x1 ;  /* 0xffffffffff167424 */ /* 0x000fe200078e00ff */
[----:B------:R-:W-:Y:S01]  /*0bd0*/  PRMT R3, RZ, 0x7610, R3 ;  /* 0x00007610ff037816 */ /* 0x000fe20000000003 */
[----:B------:R-:W-:Y:S01]  /*0be0*/  IMAD.MOV.U32 R18, RZ, RZ, -0x1 ;  /* 0xffffffffff127424 */ /* 0x000fe200078e00ff */
[----:B------:R-:W-:Y:S01]  /*0bf0*/  ISETP.GE.U32.AND.EX P0, PT, R17, UR9, PT, P0 ;  /* 0x0000000911007c0c */ /* 0x000fe2000bf06100 */
[----:B------:R-:W-:-:S12]  /*0c00*/  IMAD.MOV.U32 R19, RZ, RZ, -0x1 ;  /* 0xffffffffff137424 */ /* 0x000fd800078e00ff */
[----:B------:R-:W-:Y:S05]  /*0c10*/  @P0 BRA `(.L_x_10) ;  /* 0x0000000400580947 */ /* 0x000fea0003800000 */
[----:B------:R-:W1:Y:S01]  /*0c20*/  LDC.64 R20, c[0x0][0x628] ;  /* 0x00018a00ff147b82 */ /* 0x000e620000000a00 */
[----:B------:R-:W-:Y:S02]  /*0c30*/  IMAD.MOV.U32 R8, RZ, RZ, R16 ;  /* 0x000000ffff087224 */ /* 0x000fe400078e0010 */
[----:B------:R-:W-:-:S05]  /*0c40*/  IMAD.MOV.U32 R9, RZ, RZ, R17 ;  /* 0x000000ffff097224 */ /* 0x000fca00078e0011 */
[----:B------:R-:W2:Y:S08]  /*0c50*/  LDC R18, c[0x0][0x630] ;  /* 0x00018c00ff127b82 */ /* 0x000eb00000000800 */
[----:B------:R-:W3:Y:S01]  /*0c60*/  LDC.64 R24, c[0x0][0x620] ;  /* 0x00018800ff187b82 */ /* 0x000ee20000000a00 */
[----:B-1----:R-:W-:-:S04]  /*0c70*/  ISETP.NE.U32.AND P0, PT, R20, RZ, PT ;  /* 0x000000ff1400720c */ /* 0x002fc80003f05070 */
[----:B------:R-:W-:-:S13]  /*0c80*/  ISETP.NE.AND.EX P0, PT, R21, RZ, PT, P0 ;  /* 0x000000ff1500720c */ /* 0x000fda0003f05300 */
[----:B--23--:R-:W-:Y:S05]  /*0c90*/  @!P0 BRA `(.L_x_11) ;  /* 0x0000000000288947 */ /* 0x00cfea0003800000 */
[----:B------:R-:W1:Y:S02]  /*0ca0*/  LDC R3, c[0x0][0x634] ;  /* 0x00018d00ff037b82 */ /* 0x000e640000000800 */
[----:B-1----:R-:W-:-:S05]  /*0cb0*/  IADD3 R3, P0, R16, R3, RZ ;  /* 0x0000000310037210 */ /* 0x002fca0007f1e0ff */
[----:B------:R-:W-:-:S04]  /*0cc0*/  IMAD.X R19, RZ, RZ, R17, P0 ;  /* 0x000000ffff137224 */ /* 0x000fc800000e0611 */
[----:B------:R-:W-:-:S04]  /*0cd0*/  IMAD.WIDE.U32 R8, R19, R20, RZ ;  /* 0x0000001413087225 */ /* 0x000fc800078e00ff */
[----:B0-----:R-:W-:-:S04]  /*0ce0*/  IMAD.WIDE.U32 R10, P0, R3, R21, R8 ;  /* 0x00000015030a7225 */ /* 0x001fc80007800008 */
[----:B------:R-:W-:-:S04]  /*0cf0*/  IMAD.WIDE.U32 R8, R3, R20, RZ ;  /* 0x0000001403087225 */ /* 0x000fc800078e00ff */
[----:B------:R-:W-:Y:S01]  /*0d00*/  IMAD.X R13, RZ, RZ, RZ, P0 ;  /* 0x000000ffff0d7224 */ /* 0x000fe200000e06ff */
[----:B------:R-:W-:Y:S01]  /*0d10*/  IADD3 RZ, P0, R9, R10, RZ ;  /* 0x0000000a09ff7210 */ /* 0x000fe20007f1e0ff */
[----:B------:R-:W-:-:S04]  /*0d20*/  IMAD.MOV.U32 R12, RZ, RZ, R11 ;  /* 0x000000ffff0c7224 */ /* 0x000fc800078e000b */
[----:B------:R-:W-:-:S08]  /*0d30*/  IMAD.WIDE.U32.X R8, R19, R21, R12, P0 ;  /* 0x0000001513087225 */ /* 0x000fd000000e040c */
.L_x_11:
[-CC-:B------:R-:W-:Y:S01]  /*0d40*/  SHF.R.U64 R30, R8, R18.reuse, R9.reuse ;  /* 0x00000012081e7219 */ /* 0x180fe20000001209 */
[----:B------:R-:W1:Y:S01]  /*0d50*/  LDC R12, c[0x0][0x618] ;  /* 0x00018600ff0c7b82 */ /* 0x000e620000000800 */
[----:B------:R-:W-:Y:S01]  /*0d60*/  SHF.R.U32.HI R7, RZ, R18, R9 ;  /* 0x00000012ff077219 */ /* 0x000fe20000011609 */
[----:B------:R-:W-:Y:S01]  /*0d70*/  ULDC UR4, c[0x0][0x150] ;  /* 0x0000540000047ab9 */ /* 0x000fe20000000800 */
[----:B0-----:R-:W-:Y:S02]  /*0d80*/  IADD3 R11, P0, RZ, -R30, RZ ;  /* 0x8000001eff0b7210 */ /* 0x001fe40007f1e0ff */
[----:B------:R-:W-:-:S03]  /*0d90*/  I2FP.F32.U32 R3, R6 ;  /* 0x0000000600037245 */ /* 0x000fc60000201000 */
[----:B------:R-:W0:Y:S01]  /*0da0*/  LDC.64 R26, c[0x0][0x640] ;  /* 0x00019000ff1a7b82 */ /* 0x000e220000000a00 */
[----:B------:R-:W-:Y:S02]  /*0db0*/  IMAD.X R13, RZ, RZ, ~R7, P0 ;  /* 0x000000ffff0d7224 */ /* 0x000fe400000e0e07 */
[----:B------:R-:W-:Y:S01]  /*0dc0*/  FMUL R3, R3, UR4 ;  /* 0x0000000403037c20 */ /* 0x000fe20008400000 */
[----:B------:R-:W-:Y:S01]  /*0dd0*/  IMAD.WIDE.U32 R8, R11, R24, R16 ;  /* 0x000000180b087225 */ /* 0x000fe200078e0010 */
[----:B------:R-:W-:-:S03]  /*0de0*/  ULDC UR4, c[0x0][0x154] ;  /* 0x0000550000047ab9 */ /* 0x000fc60000000800 */
[----:B------:R-:W-:Y:S01]  /*0df0*/  IMAD R10, R13, R24, RZ ;  /* 0x000000180d0a7224 */ /* 0x000fe200078e02ff */
[----:B------:R-:W2:Y:S01]  /*0e00*/  LDC R7, c[0x0][0x144] ;  /* 0x00005100ff077b82 */ /* 0x000ea20000000800 */
[----:B------:R-:W3:Y:S02]  /*0e10*/  F2I.U32.TRUNC.NTZ R3, R3 ;  /* 0x0000000300037305 */ /* 0x000ee4000020f000 */
[----:B------:R-:W-:-:S04]  /*0e20*/  IMAD R11, R11, R25, R10 ;  /* 0x000000190b0b7224 */ /* 0x000fc800078e020a */
[----:B------:R-:W-:Y:S01]  /*0e30*/  IMAD.IADD R9, R9, 0x1, R11 ;  /* 0x0000000109097824 */ /* 0x000fe200078e020b */
[----:B------:R-:W4:Y:S01]  /*0e40*/  LDC R18, c[0x0][0x608] ;  /* 0x00018200ff127b82 */ /* 0x000f220000000800 */
[----:B------:R-:W-:-:S03]  /*0e50*/  IMAD.MOV.U32 R11, RZ, RZ, -0x1 ;  /* 0xffffffffff0b7424 */ /* 0x000fc600078e00ff */
[-C--:B-1----:R-:W-:Y:S02]  /*0e60*/  SHF.R.U64 R22, R8, R12.reuse, R9 ;  /* 0x0000000c08167219 */ /* 0x082fe40000001209 */
[----:B------:R-:W-:Y:S02]  /*0e70*/  I2FP.F32.U32 R8, R15 ;  /* 0x0000000f00087245 */ /* 0x000fe40000201000 */
[----:B------:R-:W1:Y:S01]  /*0e80*/  LDC R24, c[0x0][0x658] ;  /* 0x00019600ff187b82 */ /* 0x000e620000000800 */
[----:B0-----:R-:W-:Y:S01]  /*0e90*/  ISETP.NE.U32.AND P0, PT, R26, RZ, PT ;  /* 0x000000ff1a00720c */ /* 0x001fe20003f05070 */
[----:B---3--:R-:W-:Y:S01]  /*0ea0*/  IMAD.MOV R10, RZ, RZ, -R3 ;  /* 0x000000ffff0a7224 */ /* 0x008fe200078e0a03 */
[----:B------:R-:W-:Y:S01]  /*0eb0*/  SHF.R.U32.HI R9, RZ, R12, R9 ;  /* 0x0000000cff097219 */ /* 0x000fe20000011609 */
[----:B------:R-:W-:Y:S01]  /*0ec0*/  FMUL R8, R8, UR4 ;  /* 0x0000000408087c20 */ /* 0x000fe20008400000 */
[----:B------:R-:W-:-:S03]  /*0ed0*/  ISETP.NE.AND.EX P0, PT, R27, RZ, PT, P0 ;  /* 0x000000ff1b00720c */ /* 0x000fc60003f05300 */
[----:B------:R-:W0:Y:S01]  /*0ee0*/  LDC R20, c[0x0][0x148] ;  /* 0x00005200ff147b82 */ /* 0x000e220000000800 */
[----:B--2---:R-:W-:-:S07]  /*0ef0*/  IMAD R3, R7, R10, R6 ;  /* 0x0000000a07037224 */ /* 0x004fce00078e0206 */
[----:B------:R-:W2:Y:S01]  /*0f00*/  LDC R21, c[0x0][0x600] ;  /* 0x00018000ff157b82 */ /* 0x000ea20000000800 */
[-CC-:B----4-:R-:W-:Y:S02]  /*0f10*/  SHF.R.U64 R32, R22, R18.reuse, R9.reuse ;  /* 0x0000001216207219 */ /* 0x190fe40000001209 */
[----:B------:R-:W-:Y:S01]  /*0f20*/  SHF.R.U32.HI R7, RZ, R18, R9 ;  /* 0x00000012ff077219 */ /* 0x000fe20000011609 */
[----:B------:R-:W-:Y:S01]  /*0f30*/  IMAD.MOV.U32 R9, RZ, RZ, 0x1 ;  /* 0x00000001ff097424 */ /* 0x000fe200078e00ff */
[----:B------:R3:W4:Y:S03]  /*0f40*/  F2I.U32.TRUNC.NTZ R18, R8 ;  /* 0x0000000800127305 */ /* 0x000726000020f000 */
[----:B------:R-:W0:Y:S01]  /*0f50*/  LDC R25, c[0x0][0x648] ;  /* 0x00019200ff197b82 */ /* 0x000e220000000800 */
[-C--:B-1----:R-:W-:Y:S02]  /*0f60*/  SHF.L.U32 R6, R11, R24.reuse, RZ ;  /* 0x000000180b067219 */ /* 0x082fe400000006ff */
[----:B------:R-:W-:-:S02]  /*0f70*/  SHF.R.U64 R34, R32, R24, R7 ;  /* 0x0000001820227219 */ /* 0x000fc40000001207 */
[----:B------:R-:W-:Y:S02]  /*0f80*/  LOP3.LUT R13, RZ, R6, RZ, 0x33, !PT ;  /* 0x00000006ff0d7212 */ /* 0x000fe400078e33ff */
[-C--:B------:R-:W-:Y:S01]  /*0f90*/  SHF.R.U32.HI R7, RZ, R24.reuse, R7 ;  /* 0x00000018ff077219 */ /* 0x080fe20000011607 */
[----:B------:R-:W1:Y:S01]  /*0fa0*/  LDC R29, c[0x0][0x638] ;  /* 0x00018e00ff1d7b82 */ /* 0x000e620000000800 */
[----:B------:R-:W-:Y:S01]  /*0fb0*/  SHF.L.U32 R12, R9, R24, RZ ;  /* 0x00000018090c7219 */ /* 0x000fe200000006ff */
[----:B------:R-:W-:-:S06]  /*0fc0*/  IMAD.MOV.U32 R6, RZ, RZ, R34 ;  /* 0x000000ffff067224 */ /* 0x000fcc00078e0022 */
[----:B------:R-:W0:Y:S01]  /*0fd0*/  LDC R28, c[0x0][0x610] ;  /* 0x00018400ff1c7b82 */ /* 0x000e220000000800 */
[----:B---34-:R-:W-:Y:S05]  /*0fe0*/  @!P0 BRA `(.L_x_12) ;  /* 0x0000000000288947 */ /* 0x018fea0003800000 */
[----:B------:R-:W3:Y:S02]  /*0ff0*/  LDC R11, c[0x0][0x64c] ;  /* 0x00019300ff0b7b82 */ /* 0x000ee40000000800 */
[----:B---3--:R-:W-:-:S05]  /*1000*/  IADD3 R11, P0, R34, R11, RZ ;  /* 0x0000000b220b7210 */ /* 0x008fca0007f1e0ff */
[----:B------:R-:W-:-:S04]  /*1010*/  IMAD.X R19, RZ, RZ, R7, P0 ;  /* 0x000000ffff137224 */ /* 0x000fc800000e0607 */
[----:B------:R-:W-:-:S04]  /*1020*/  IMAD.WIDE.U32 R6, R19, R26, RZ ;  /* 0x0000001a13067225 */ /* 0x000fc800078e00ff */
[----:B------:R-:W-:-:S04]  /*1030*/  IMAD.WIDE.U32 R8, P0, R11, R27, R6 ;  /* 0x0000001b0b087225 */ /* 0x000fc80007800006 */
[----:B------:R-:W-:-:S04]  /*1040*/  IMAD.WIDE.U32 R6, R11, R26, RZ ;  /* 0x0000001a0b067225 */ /* 0x000fc800078e00ff */
[----:B------:R-:W-:Y:S01]  /*1050*/  IMAD.X R11, RZ, RZ, RZ, P0 ;  /* 0x000000ffff0b7224 */ /* 0x000fe200000e06ff */
[----:B------:R-:W-:Y:S01]  /*1060*/  IADD3 RZ, P0, R7, R8, RZ ;  /* 0x0000000807ff7210 */ /* 0x000fe20007f1e0ff */
[----:B------:R-:W-:-:S04]  /*1070*/  IMAD.MOV.U32 R10, RZ, RZ, R9 ;  /* 0x000000ffff0a7224 */ /* 0x000fc800078e0009 */
[----:B------:R-:W-:-:S08]  /*1080*/  IMAD.WIDE.U32.X R6, R19, R27, R10, P0 ;  /* 0x0000001b13067225 */ /* 0x000fd000000e040a */
.L_x_12:
[----:B0-----:R-:W-:Y:S01]  /*1090*/  SHF.R.U64 R6, R6, R25, R7 ;  /* 0x0000001906067219 */ /* 0x001fe20000001207 */
[----:B--2---:R-:W-:Y:S01]  /*10a0*/  VIADD R7, R21, 0xffffffff ;  /* 0xffffffff15077836 */ /* 0x004fe20000000000 */
[----:B------:R-:W-:Y:S01]  /*10b0*/  LOP3.LUT R13, R32, R13, RZ, 0xc0, !PT ;  /* 0x0000000d200d7212 */ /* 0x000fe200078ec0ff */
[----:B------:R-:W-:Y:S02]  /*10c0*/  IMAD.MOV R18, RZ, RZ, -R18 ;  /* 0x000000ffff127224 */ /* 0x000fe400078e0a12 */
[----:B------:R-:W-:Y:S01]  /*10d0*/  IMAD.MOV R8, RZ, RZ, -R6 ;  /* 0x000000ffff087224 */ /* 0x000fe200078e0a06 */
[----:B------:R-:W-:Y:S01]  /*10e0*/  LOP3.LUT R7, R22, R7, RZ, 0xc0, !PT ;  /* 0x0000000716077212 */ /* 0x000fe200078ec0ff */
[----:B------:R-:W-:Y:S02]  /*10f0*/  IMAD R12, R12, R6, R13 ;  /* 0x000000060c0c7224 */ /* 0x000fe400078e020d */
[----:B------:R-:W-:Y:S02]  /*1100*/  @P1 IMAD R3, R20, R18, R15 ;  /* 0x0000001214031224 */ /* 0x000fe400078e020f */
[----:B-1----:R-:W-:-:S02]  /*1110*/  IMAD R6, R8, R29, R34 ;  /* 0x0000001d08067224 */ /* 0x002fc400078e0222 */
[----:B------:R-:W-:Y:S02]  /*1120*/  IMAD R22, R12, R28, R3 ;  /* 0x0000001c0c167224 */ /* 0x000fe400078e0203 */
[----:B------:R-:W-:Y:S02]  /*1130*/  IMAD R7, R6, R21, R7 ;  /* 0x0000001506077224 */ /* 0x000fe400078e0207 */
[----:B------:R-:W-:Y:S02]  /*1140*/  IMAD.MOV.U32 R3, RZ, RZ, 0x1 ;  /* 0x00000001ff037424 */ /* 0x000fe400078e00ff */
[----:B------:R-:W-:Y:S01]  /*1150*/  IMAD.MOV.U32 R19, RZ, RZ, R30 ;  /* 0x000000ffff137224 */ /* 0x000fe200078e001e */
[----:B------:R-:W-:Y:S02]  /*1160*/  SEL R18, R7, R22, !P1 ;  /* 0x0000001607127207 */ /* 0x000fe40004800000 */
[----:B------:R-:W-:-:S07]  /*1170*/  SEL R22, R22, R7, !P1 ;  /* 0x0000000716167207 */ /* 0x000fce0004800000 */
.L_x_10:
[----:B------:R-:W-:Y:S05]  /*1180*/  @!P2 BRA `(.L_x_13) ;  /* 0x000000540004a947 */ /* 0x000fea0003800000 */
[----:B------:R-:W-:-:S13]  /*1190*/  ISETP.GT.U32.AND P0, PT, R31, 0x1, PT ;  /* 0x000000011f00780c */ /* 0x000fda0003f04070 */
[----:B------:R-:W-:Y:S05]  /*11a0*/  @P0 EXIT ;  /* 0x000000000000094d */ /* 0x000fea0003800000 */
.L_x_14:
[----:B------:R-:W-:-:S08]  /*11b0*/  NOP ;  /* 0x0000000000007918 */ /* 0x000fd00000000000 */
[----:B------:R-:W1:Y:S02]  /*11c0*/  USETMAXREG.TRY_ALLOC.CTAPOOL UP0, 0xe8 ;  /* 0x000000e8000079c8 */ /* 0x000e640008000600 */
[----:B-1----:R-:W-:-:S13]  /*11d0*/  PLOP3.LUT P0, PT, PT, PT, UP0, 0x80, 0x0 ;  /* 0x000000000000781c */ /* 0x002fda0003f0f008 */
[----:B------:R-:W-:Y:S05]  /*11e0*/  @!P0 BRA `(.L_x_14) ;  /* 0xfffffffc00f08947 */ /* 0x000fea000383ffff */
[----:B------:R-:W-:-:S13]  /*11f0*/  LOP3.LUT P0, RZ, R3, 0xff, RZ, 0xc0, !PT ;  /* 0x000000ff03ff7812 */ /* 0x000fda000780c0ff */
[----:B------:R-:W-:Y:S05]  /*1200*/  @!P0 EXIT ;  /* 0x000000000000894d */ /* 0x000fea0003800000 */
[----:B------:R-:W2:Y:S01]  /*1210*/  LDL.64 R8, [R1] ;  /* 0x0000000001087983 */ /* 0x000ea20000100a00 */
[----:B------:R-:W-:Y:S01]  /*1220*/  SHF.R.S32.HI R4, RZ, 0x1f, R5 ;  /* 0x0000001fff047819 */ /* 0x000fe20000011405 */
[----:B------:R-:W1:Y:S01]  /*1230*/  S2UR UR4, SR_CgaCtaId ;  /* 0x00000000000479c3 */ /* 0x000e620000008800 */
[----:B------:R-:W-:Y:S01]  /*1240*/  UISETP.LT.AND UP0, UPT, UR37, 0x1, UPT ;  /* 0x000000012500788c */ /* 0x000fe2000bf01270 */
[----:B------:R-:W-:Y:S01]  /*1250*/  LOP3.LUT R102, R23, 0x1, RZ, 0xfc, !PT ;  /* 0x0000000117667812 */ /* 0x000fe200078efcff */
[----:B------:R-:W-:Y:S01]  /*1260*/  UIADD3 UR5, UR43, -0x1, URZ ;  /* 0xffffffff2b057890 */ /* 0x000fe2000fffe03f */
[CC--:B------:R-:W-:Y:S01]  /*1270*/  LEA.HI R3, R4.reuse, R5.reuse, RZ, 0x2 ;  /* 0x0000000504037211 */ /* 0x0c0fe200078f10ff */
[----:B------:R-:W-:Y:S01]  /*1280*/  USEL UR42, UR37, 0x1, UP0 ;  /* 0x00000001252a7887 */ /* 0x000fe20008000000 */
[----:B------:R-:W-:Y:S01]  /*1290*/  LEA.HI R4, R4, R5, RZ, 0x5 ;  /* 0x0000000504047211 */ /* 0x000fe200078f28ff */
[----:B------:R-:W-:Y:S01]  /*12a0*/  UMOV UR40, 0x400 ;  /* 0x0000040000287882 */ /* 0x000fe20000000000 */
[--C-:B------:R-:W-:Y:S01]  /*12b0*/  SHF.R.S32.HI R90, RZ, 0x2, R3.reuse ;  /* 0x00000002ff5a7819 */ /* 0x100fe20000011403 */
[----:B------:R-:W3:Y:S01]  /*12c0*/  LDC R96, c[0x0][0x658] ;  /* 0x00019600ff607b82 */ /* 0x000ee20000000800 */
[----:B------:R-:W-:Y:S01]  /*12d0*/  SHF.R.S32.HI R7, RZ, 0x1f, R3 ;  /* 0x0000001fff077819 */ /* 0x000fe20000011403 */
[----:B------:R-:W-:Y:S01]  /*12e0*/  UISETP.NE.AND UP0, UPT, UR5, URZ, UPT ;  /* 0x0000003f0500728c */ /* 0x000fe2000bf05270 */
[----:B------:R-:W-:Y:S01]  /*12f0*/  LOP3.LUT R6, R3, 0xfffffffc, RZ, 0xc0, !PT ;  /* 0xfffffffc03067812 */ /* 0x000fe200078ec0ff */
[----:B------:R-:W-:Y:S01]  /*1300*/  ULDC UR6, c[0x0][0x284] ;  /* 0x0000a10000067ab9 */ /* 0x000fe20000000800 */
[----:B------:R-:W-:Y:S01]  /*1310*/  LEA.HI R7, R7, R90, RZ, 0x3 ;  /* 0x0000005a07077211 */ /* 0x000fe200078f18ff */
[----:B------:R-:W-:Y:S01]  /*1320*/  USHF.L.U32 UR39, UR37, 0x1, URZ ;  /* 0x0000000125277899 */ /* 0x000fe2000800063f */
[----:B------:R-:W-:Y:S01]  /*1330*/  SHF.R.S32.HI R3, RZ, 0x5, R4 ;  /* 0x00000005ff037819 */ /* 0x000fe20000011404 */
[----:B------:R-:W4:Y:S01]  /*1340*/  LDC.64 R94, c[0x0][0x5c8] ;  /* 0x00017200ff5e7b82 */ /* 0x000f220000000a00 */
[----:B------:R-:W-:Y:S01]  /*1350*/  LOP3.LUT R7, R7, 0xfffffff8, RZ, 0xc0, !PT ;  /* 0xfffffff807077812 */ /* 0x000fe200078ec0ff */
[----:B------:R-:W-:Y:S01]  /*1360*/  IMAD.IADD R6, R5, 0x1, -R6 ;  /* 0x0000000105067824 */ /* 0x000fe200078e0a06 */
[----:B------:R-:W-:Y:S01]  /*1370*/  UIADD3 UR42, -UR42, UR37, URZ ;  /* 0x000000252a2a7290 */ /* 0x000fe2000fffe13f */
[----:B------:R-:W-:-:S02]  /*1380*/  IMAD.MOV.U32 R5, RZ, RZ, 0x1 ;  /* 0x00000001ff057424 */ /* 0x000fc400078e00ff */
[----:B------:R-:W-:Y:S01]  /*1390*/  IMAD.IADD R90, R90, 0x1, -R7 ;  /* 0x000000015a5a7824 */ /* 0x000fe200078e0a07 */
[----:B-1----:R-:W-:Y:S01]  /*13a0*/  ULEA UR40, UR4, UR40, 0x18 ;  /* 0x0000002804287291 */ /* 0x002fe2000f8ec03f */
[----:B------:R-:W1:Y:S01]  /*13b0*/  LDC R97, c[0x0][0x288] ;  /* 0x0000a200ff617b82 */ /* 0x000e620000000800 */
[----:B------:R-:W-:Y:S01]  /*13c0*/  USHF.L.U32 UR4, UR5, 0x3, URZ ;  /* 0x0000000305047899 */ /* 0x000fe2000800063f */
[--C-:B------:R-:W-:Y:S01]  /*13d0*/  IMAD R101, R3, -0x10, -R90.reuse ;  /* 0xfffffff003657824 */ /* 0x100fe200078e0a5a */
[--C-:B------:R-:W-:Y:S01]  /*13e0*/  SHF.R.S32.HI R91, RZ, 0x1f, R90.reuse ;  /* 0x0000001fff5b7819 */ /* 0x100fe2000001145a */
[----:B------:R-:W-:Y:S01]  /*13f0*/  USEL UR5, URZ, 0x1, UP0 ;  /* 0x000000013f057887 */ /* 0x000fe20008000000 */
[----:B------:R-:W-:Y:S01]  /*1400*/  IMAD.SHL.U32 R92, R6, 0x2, RZ ;  /* 0x00000002065c7824 */ /* 0x000fe200078e00ff */
[----:B------:R-:W-:Y:S01]  /*1410*/  UIADD3 UR41, UR40, 0x60, URZ ;  /* 0x0000006028297890 */ /* 0x000fe2000fffe03f */
[----:B------:R-:W-:Y:S01]  /*1420*/  VIADD R101, R101, UR6 ;  /* 0x0000000665657c36 */ /* 0x000fe20008000000 */
[----:B------:R-:W0:Y:S01]  /*1430*/  LDC R99, c[0x0][0x600] ;  /* 0x00018000ff637b82 */ /* 0x000e220000000800 */
[----:B------:R-:W-:Y:S01]  /*1440*/  IMAD.WIDE R90, R3, 0x10, R90 ;  /* 0x00000010035a7825 */ /* 0x000fe200078e025a */
[----:B------:R-:W-:Y:S01]  /*1450*/  ULOP3.LUT UR4, UR4, 0x8, URZ, 0xc0, !UPT ;  /* 0x0000000804047892 */ /* 0x000fe2000f8ec03f */
[----:B------:R-:W-:Y:S01]  /*1460*/  SHF.R.S32.HI R93, RZ, 0x1f, R92 ;  /* 0x0000001fff5d7819 */ /* 0x000fe2000001145c */
[----:B------:R-:W-:Y:S01]  /*1470*/  ULEA UR43, UR43, UR41, 0x3 ;  /* 0x000000292b2b7291 */ /* 0x000fe2000f8e183f */
[----:B------:R-:W-:Y:S01]  /*1480*/  IMAD.MOV.U32 R3, RZ, RZ, -0x1 ;  /* 0xffffffffff037424 */ /* 0x000fe200078e00ff */
[----:B------:R-:W-:Y:S01]  /*1490*/  ULOP3.LUT UR44, UR4, 0x8, URZ, 0x3c, !UPT ;  /* 0x00000008042c7892 */ /* 0x000fe2000f8e3c3f */
[----:B------:R-:W-:Y:S01]  /*14a0*/  IMAD.U32 R103, RZ, RZ, UR5 ;  /* 0x00000005ff677e24 */ /* 0x000fe2000f8e00ff */
[C---:B----4-:R-:W-:Y:S01]  /*14b0*/  SHF.L.U64.HI R95, R94.reuse, 0x3, R95 ;  /* 0x000000035e5f7819 */ /* 0x050fe2000001025f */
[----:B------:R-:W-:Y:S01]  /*14c0*/  IMAD.SHL.U32 R94, R94, 0x8, RZ ;  /* 0x000000085e5e7824 */ /* 0x000fe200078e00ff */
[-C--:B---3--:R-:W-:Y:S01]  /*14d0*/  SHF.L.U32 R3, R3, R96.reuse, RZ ;  /* 0x0000006003037219 */ /* 0x088fe200000006ff */
[----:B------:R-:W-:Y:S01]  /*14e0*/  ULOP3.LUT UR45, UR4, 0x18, URZ, 0x3c, !UPT ;  /* 0x00000018042d7892 */ /* 0x000fe2000f8e3c3f */
[----:B------:R-:W-:-:S02]  /*14f0*/  SHF.L.U32 R96, R5, R96, RZ ;  /* 0x0000006005607219 */ /* 0x000fc400000006ff */
[----:B------:R-:W-:Y:S01]  /*1500*/  LOP3.LUT R100, RZ, R3, RZ, 0x33, !PT ;  /* 0x00000003ff647212 */ /* 0x000fe200078e33ff */
[----:B-1----:R-:W-:Y:S02]  /*1510*/  IMAD R97, R6, -0x2, R97 ;  /* 0xfffffffe06617824 */ /* 0x002fe400078e0261 */
[----:B0-----:R-:W-:Y:S01]  /*1520*/  VIADD R99, R99, 0xffffffff ;  /* 0xffffffff63637836 */ /* 0x001fe20000000000 */
[----:B--2---:R-:W-:-:S07]  /*1530*/  SHF.L.U64.HI R98, R8, 0x1, R0 ;  /* 0x0000000108627819 */ /* 0x004fce0000010200 */
.L_x_162:
[----:B------:R-:W-:-:S04]  /*1540*/  SHF.L.U32 R0, R103, 0x1f, RZ ;  /* 0x0000001f67007819 */ /* 0x000fc800000006ff */
[----:B------:R-:W0:Y:S02]  /*1550*/  SYNCS.PHASECHK.TRANS64.TRYWAIT P0, [UR43+-0x8], R0 ;  /* 0xfffff800ff0075a7 */ /* 0x000e24000800016b */
[----:B01-34-:R-:W-:Y:S05]  /*1560*/  @!P0 BRA `(.L_x_15) ;  /* 0x0000006000a48947 */ /* 0x01bfea0003800000 */
.L_x_185:
[----:B------:R-:W-:Y:S02]  /*1570*/  ULDC UR4, c[0x0][0x28c] ;  /* 0x0000a30000047ab9 */ /* 0x000fe40000000800 */
[----:B------:R-:W-:-:S13]  /*1580*/  ISETP.LT.AND P0, PT, RZ, UR4, PT ;  /* 0x00000004ff007c0c */ /* 0x000fda000bf01270 */
[----:B------:R-:W-:Y:S05]  /*1590*/  @P0 BRA `(.L_x_16) ;  /* 0x0000000000400947 */ /* 0x000fea0003800000 */
[----:B0-----:R-:W-:Y:S01]  /*15a0*/  MOV R0, 0x0 ;  /* 0x0000000000007802 */ /* 0x001fe20000000f00 */
[----:B------:R-:W-:Y:S01]  /*15b0*/  ULDC.64 UR4, c[0x4][0x68] ;  /* 0x01001a0000047ab9 */ /* 0x000fe20000000a00 */
[----:B------:R-:W-:Y:S01]  /*15c0*/  ULDC.64 UR6, c[0x4][0x8] ;  /* 0x0100020000067ab9 */ /* 0x000fe20000000a00 */
[----:B------:R-:W-:Y:S01]  /*15d0*/  IMAD.U32 R4, RZ, RZ, UR4 ;  /* 0x00000004ff047e24 */ /* 0x000fe2000f8e00ff */
[----:B------:R0:W1:Y:S01]  /*15e0*/  LDC.64 R14, c[0x4][R0] ;  /* 0x01000000000e7b82 */ /* 0x0000620000000a00 */
[----:B------:R-:W-:Y:S01]  /*15f0*/  IMAD.U32 R5, RZ, RZ, UR5 ;  /* 0x00000005ff057e24 */ /* 0x000fe2000f8e00ff */
[----:B------:R-:W-:Y:S01]  /*1600*/  ULDC.64 UR4, c[0x4][0x70] ;  /* 0x01001c0000047ab9 */ /* 0x000fe20000000a00 */
[----:B------:R-:W-:Y:S02]  /*1610*/  IMAD.U32 R10, RZ, RZ, UR6 ;  /* 0x00000006ff0a7e24 */ /* 0x000fe4000f8e00ff */
[----:B------:R-:W-:Y:S02]  /*1620*/  IMAD.U32 R6, RZ, RZ, UR4 ;  /* 0x00000004ff067e24 */ /* 0x000fe4000f8e00ff */
[----:B------:R-:W-:-:S02]  /*1630*/  IMAD.U32 R7, RZ, RZ, UR5 ;  /* 0x00000005ff077e24 */ /* 0x000fc4000f8e00ff */
[----:B------:R-:W-:Y:S02]  /*1640*/  IMAD.U32 R11, RZ, RZ, UR7 ;  /* 0x00000007ff0b7e24 */ /* 0x000fe4000f8e00ff */
[----:B------:R-:W-:Y:S02]  /*1650*/  IMAD.MOV.U32 R8, RZ, RZ, 0x1e1 ;  /* 0x000001e1ff087424 */ /* 0x000fe400078e00ff */
[----:B------:R-:W-:Y:S02]  /*1660*/  IMAD.MOV.U32 R12, RZ, RZ, 0x1 ;  /* 0x00000001ff0c7424 */ /* 0x000fe400078e00ff */
[----:B0-----:R-:W-:-:S07]  /*1670*/  IMAD.MOV.U32 R13, RZ, RZ, RZ ;  /* 0x000000ffff0d7224 */ /* 0x001fce00078e00ff */
[----:B------:R-:W-:-:S07]  /*1680*/  LEPC R20, `(.L_x_16) ;  /* 0x000000001014794e */ /* 0x000fce0000000000 */
[----:B-1---5:R-:W-:Y:S05]  /*1690*/  CALL.ABS.NOINC R14 ;  /* 0x000000000e007343 */ /* 0x022fea0003c00000 */
.L_x_16:
[----:B------:R-:W-:-:S13]  /*16a0*/  ISETP.NE.AND P0, PT, R102, 0x3, PT ;  /* 0x000000036600780c */ /* 0x000fda0003f05270 */
[----:B------:R-:W-:Y:S05]  /*16b0*/  @!P0 BRA `(.L_x_17) ;  /* 0x0000000000048947 */ /* 0x000fea0003800000 */
[----:B------:R-:W-:Y:S01]  /*16c0*/  BPT.TRAP 0x1 ;  /* 0x000000040000795c */ /* 0x000fe20000300000 */
.L_x_17:
[----:B0-----:R-:W-:Y:S02]  /*16d0*/  IMAD.U32 R3, RZ, RZ, UR36 ;  /* 0x00000024ff037e24 */ /* 0x001fe4000f8e00ff */
[----:B------:R-:W-:-:S03]  /*16e0*/  IMAD.U32 R0, RZ, RZ, UR38 ;  /* 0x00000026ff007e24 */ /* 0x000fc6000f8e00ff */
[----:B------:R-:W-:Y:S02]  /*16f0*/  LEA R3, R3, UR40, 0x3 ;  /* 0x0000002803037c11 */ /* 0x000fe4000f8e18ff */
[----:B------:R-:W-:-:S04]  /*1700*/  SHF.L.U32 R0, R0, 0x1f, RZ ;  /* 0x0000001f00007819 */ /* 0x000fc800000006ff */
[----:B------:R0:W1:Y:S01]  /*1710*/  SYNCS.PHASECHK.TRANS64.TRYWAIT P1, [R3+URZ], R0 ;  /* 0x00000000030075a7 */ /* 0x000062000802017f */
[----:B------:R-:W-:Y:S05]  /*1720*/  @!P0 BRA `(.L_x_18) ;  /* 0x0000000000048947 */ /* 0x000fea0003800000 */
[----:B------:R-:W-:Y:S01]  /*1730*/  BPT.TRAP 0x1 ;  /* 0x000000040000795c */ /* 0x000fe20000300000 */
.L_x_18:
[----:B------:R-:W-:-:S05]  /*1740*/  IMAD.U32 R4, RZ, RZ, UR42 ;  /* 0x0000002aff047e24 */ /* 0x000fca000f8e00ff */
[----:B------:R-:W-:Y:S01]  /*1750*/  ISETP.GE.AND P2, PT, R4, 0x1, PT ;  /* 0x000000010400780c */ /* 0x000fe20003f46270 */
[----:B-1----:R-:W-:-:S12]  /*1760*/  @P1 BRA `(.L_x_19) ;  /* 0x0000000000081947 */ /* 0x002fd80003800000 */
[----:B------:R-:W1:Y:S02]  /*1770*/  SYNCS.PHASECHK.TRANS64.TRYWAIT P1, [R3+URZ], R0 ;  /* 0x00000000030075a7 */ /* 0x000e64000802017f */
[----:B-1----:R-:W-:Y:S05]  /*1780*/  @!P1 BRA `(.L_x_20) ;  /* 0x0000006000349947 */ /* 0x002fea0003800000 */
.L_x_19:
[----:B------:R-:W-:Y:S05]  /*1790*/  WARPSYNC.ALL ;  /* 0x0000000000007948 */ /* 0x000fea0003800000 */
[----:B------:R-:W-:Y:S01]  /*17a0*/  UIADD3 UR4, UR40, 0x180, URZ ;  /* 0x0000018028047890 */ /* 0x000fe2000fffe03f */
[----:B------:R-:W-:Y:S01]  /*17b0*/  WARPGROUP.ARRIVE ;  /* 0x00000000000079c5 */ /* 0x000fe20000000000 */
[----:B------:R-:W-:Y:S02]  /*17c0*/  UIADD3 UR5, UR40, 0x28180, URZ ;  /* 0x0002818028057890 */ /* 0x000fe4000fffe03f */
[----:B------:R-:W-:Y:S02]  /*17d0*/  USHF.R.U32.HI UR4, URZ, 0x4, UR4 ;  /* 0x000000043f047899 */ /* 0x000fe40008011604 */
[----:B------:R-:W-:-:S02]  /*17e0*/  USHF.R.U32.HI UR5, URZ, 0x4, UR5 ;  /* 0x000000043f057899 */ /* 0x000fc40008011605 */
[----:B------:R-:W-:Y:S02]  /*17f0*/  ULOP3.LUT UR4, UR4, 0x3fff, URZ, 0xc0, !UPT ;  /* 0x00003fff04047892 */ /* 0x000fe4000f8ec03f */
[----:B------:R-:W-:Y:S02]  /*1800*/  ULOP3.LUT UR5, UR5, 0x3fff, URZ, 0xc0, !UPT ;  /* 0x00003fff05057892 */ /* 0x000fe4000f8ec03f */
[----:B------:R-:W-:Y:S02]  /*1810*/  ULOP3.LUT UR4, UR4, 0x10000, URZ, 0xfc, !UPT ;  /* 0x0001000004047892 */ /* 0x000fe4000f8efc3f */
[----:B------:R-:W-:Y:S02]  /*1820*/  ULOP3.LUT UR5, UR5, 0x10000, URZ, 0xfc, !UPT ;  /* 0x0001000005057892 */ /* 0x000fe4000f8efc3f */
[----:B------:R-:W-:Y:S02]  /*1830*/  ULEA UR7, UR36, UR4, 0xb ;  /* 0x0000000424077291 */ /* 0x000fe4000f8e583f */
[----:B------:R-:W-:Y:S01]  /*1840*/  ULEA UR6, UR36, UR5, 0xc ;  /* 0x0000000524067291 */ /* 0x000fe2000f8e603f */
[----:B------:R-:W-:Y:S01]  /*1850*/  UMOV UR9, 0x40000040 ;  /* 0x4000004000097882 */ /* 0x000fe20000000000 */
[----:B------:R-:W-:-:S03]  /*1860*/  UMOV UR11, 0x40000040 ;  /* 0x40000040000b7882 */ /* 0x000fc60000000000 */
[----:B------:R-:W-:Y:S02]  /*1870*/  UMOV UR8, UR7 ;  /* 0x0000000700087c82 */ /* 0x000fe40008000000 */
[----:B------:R-:W-:Y:S02]  /*1880*/  UMOV UR10, UR6 ;  /* 0x00000006000a7c82 */ /* 0x000fe40008000000 */
[----:B------:R-:W-:Y:S01]  /*1890*/  HGMMA.64x128x8.F32.TF32 R24, gdesc[UR8], RZ, !UPT, gsb0 ;  /* 0x05e00000081879f0 */ /* 0x000fe2000c0028ff */
[----:B------:R-:W-:Y:S02]  /*18a0*/  UIADD3 UR8, UR7, 0x2, URZ ;  /* 0x0000000207087890 */ /* 0x000fe4000fffe03f */
[----:B------:R-:W-:Y:S01]  /*18b0*/  UIADD3 UR10, UR6, 0x2, URZ ;  /* 0x00000002060a7890 */ /* 0x000fe2000fffe03f */
[----:B------:R-:W-:Y:S01]  /*18c0*/  UMOV UR9, 0x40000040 ;  /* 0x4000004000097882 */ /* 0x000fe20000000000 */
[----:B------:R-:W-:Y:S01]  /*18d0*/  UMOV UR11, 0x40000040 ;  /* 0x40000040000b7882 */ /* 0x000fe20000000000 */
[----:B------:R-:W-:-:S02]  /*18e0*/  WARPGROUP.DEPBAR.LE gsb0, 0x0 ;  /* 0x00008000000079c5 */ /* 0x000fc40000010000 */
[----:B------:R-:W-:-:S06]  /*18f0*/  WARPGROUP.ARRIVE ;  /* 0x00000000000079c5 */ /* 0x000fcc0000000000 */
[----:B------:R-:W-:Y:S01]  /*1900*/  HGMMA.64x128x8.F32.TF32 R24, gdesc[UR8], R24, gsb0 ;  /* 0x05e00000081879f0 */ /* 0x000fe20008002818 */
[----:B------:R-:W-:Y:S02]  /*1910*/  UIADD3 UR8, UR7, 0x4, URZ ;  /* 0x0000000407087890 */ /* 0x000fe4000fffe03f */
[----:B------:R-:W-:Y:S01]  /*1920*/  UIADD3 UR10, UR6, 0x4, URZ ;  /* 0x00000004060a7890 */ /* 0x000fe2000fffe03f */
[----:B------:R-:W-:Y:S01]  /*1930*/  UMOV UR9, 0x40000040 ;  /* 0x4000004000097882 */ /* 0x000fe20000000000 */
[----:B------:R-:W-:Y:S01]  /*1940*/  UMOV UR11, 0x40000040 ;  /* 0x40000040000b7882 */ /* 0x000fe20000000000 */
[----:B------:R-:W-:Y:S02]  /*1950*/  WARPGROUP.DEPBAR.LE gsb0, 0x0 ;  /* 0x00008000000079c5 */ /* 0x000fe40000010000 */
        /* <DEDUP_REMOVED lines=92> */
[----:B------:R-:W-:Y:S03]  /*1f20*/  HGMMA.64x128x8.F32.TF32 R24, gdesc[UR8], R24, gsb0 ;  /* 0x05e00000081879f0 */ /* 0x000fe60008002818 */
[----:B------:R-:W-:Y:S02]  /*1f30*/  WARPGROUP.DEPBAR.LE gsb0, 0x0 ;  /* 0x00008000000079c5 */ /* 0x000fe40000010000 */
[----:B------:R-:W-:Y:S05]  /*1f40*/  @!P2 BRA `(.L_x_21) ;  /* 0x000000080060a947 */ /* 0x000fea0003800000 */
[----:B------:R-:W-:Y:S01]  /*1f50*/  UIADD3 UR7, UR36, 0x1, URZ ;  /* 0x0000000124077890 */ /* 0x000fe2000fffe03f */
[----:B01----:R-:W-:-:S03]  /*1f60*/  IMAD.U32 R0, RZ, RZ, UR42 ;  /* 0x0000002aff007e24 */ /* 0x003fc6000f8e00ff */
[----:B------:R-:W-:-:S04]  /*1f70*/  UISETP.NE.AND UP0, UPT, UR7, 0x5, UPT ;  /* 0x000000050700788c */ /* 0x000fc8000bf05270 */
[----:B------:R-:W-:Y:S02]  /*1f80*/  USEL UR6, URZ, 0x1, UP0 ;  /* 0x000000013f067887 */ /* 0x000fe40008000000 */
[----:B------:R-:W-:Y:S02]  /*1f90*/  USEL UR7, UR7, URZ, UP0 ;  /* 0x0000003f07077287 */ /* 0x000fe40008000000 */
[----:B------:R-:W-:-:S06]  /*1fa0*/  ULOP3.LUT UR6, UR38, UR6, URZ, 0x3c, !UPT ;  /* 0x0000000626067292 */ /* 0x000fcc000f8e3c3f */
[----:B------:R-:W-:Y:S01]  /*1fb0*/  IMAD.U32 R5, RZ, RZ, UR6 ;  /* 0x00000006ff057e24 */ /* 0x000fe2000f8e00ff */
[----:B------:R-:W-:-:S06]  /*1fc0*/  UMOV UR6, UR36 ;  /* 0x0000002400067c82 */ /* 0x000fcc0008000000 */
.L_x_28:
[----:B01----:R-:W-:Y:S05]  /*1fd0*/  @!P0 BRA `(.L_x_22) ;  /* 0x0000000000048947 */ /* 0x003fea0003800000 */
[----:B------:R-:W-:Y:S01]  /*1fe0*/  BPT.TRAP 0x1 ;  /* 0x000000040000795c */ /* 0x000fe20000300000 */
.L_x_22:
[----:B------:R-:W-:Y:S01]  /*1ff0*/  ULEA UR8, UR7, UR40, 0x3 ;  /* 0x0000002807087291 */ /* 0x000fe2000f8e183f */
[----:B------:R-:W-:-:S08]  /*2000*/  SHF.L.U32 R3, R5, 0x1f, RZ ;  /* 0x0000001f05037819 */ /* 0x000fd000000006ff */
[----:B------:R0:W1:Y:S01]  /*2010*/  SYNCS.PHASECHK.TRANS64.TRYWAIT P1, [UR8], R3 ;  /* 0x00000003ff0075a7 */ /* 0x0000620008020148 */
[----:B------:R-:W-:Y:S05]  /*2020*/  @!P0 BRA `(.L_x_23) ;  /* 0x0000000000048947 */ /* 0x000fea0003800000 */
[----:B------:R-:W-:Y:S01]  /*2030*/  BPT.TRAP 0x1 ;  /* 0x000000040000795c */ /* 0x000fe20000300000 */
.L_x_23:
[----:B-1----:R-:W-:Y:S05]  /*2040*/  @P1 BRA `(.L_x_24) ;  /* 0x0000000000081947 */ /* 0x002fea0003800000 */
[----:B------:R-:W1:Y:S02]  /*2050*/  SYNCS.PHASECHK.TRANS64.TRYWAIT P1, [UR8], R3 ;  /* 0x00000003ff0075a7 */ /* 0x000e640008020148 */
[----:B-1----:R-:W-:Y:S05]  /*2060*/  @!P1 BRA `(.L_x_25) ;  /* 0x0000005800109947 */ /* 0x002fea0003800000 */
.L_x_24:
[----:B------:R-:W-:Y:S01]  /*2070*/  ULEA UR12, UR7, UR5, 0xc ;  /* 0x00000005070c7291 */ /* 0x000fe2000f8e603f */
[----:B------:R-:W-:Y:S01]  /*2080*/  WARPGROUP.ARRIVE ;  /* 0x00000000000079c5 */ /* 0x000fe20000000000 */
[----:B------:R-:W-:Y:S01]  /*2090*/  ULEA UR13, UR7, UR4, 0xb ;  /* 0x00000004070d7291 */ /* 0x000fe2000f8e583f */
[----:B------:R-:W-:Y:S01]  /*20a0*/  UMOV UR11, 0x40000040 ;  /* 0x40000040000b7882 */ /* 0x000fe20000000000 */
[----:B------:R-:W-:-:S03]  /*20b0*/  UMOV UR9, 0x40000040 ;  /* 0x4000004000097882 */ /* 0x000fc60000000000 */
[----:B------:R-:W-:Y:S02]  /*20c0*/  UMOV UR10, UR12 ;  /* 0x0000000c000a7c82 */ /* 0x000fe40008000000 */
[----:B------:R-:W-:Y:S02]  /*20d0*/  UMOV UR8, UR13 ;  /* 0x0000000d00087c82 */ /* 0x000fe40008000000 */
[----:B------:R-:W-:Y:S01]  /*20e0*/  HGMMA.64x128x8.F32.TF32 R24, gdesc[UR8], R24, gsb0 ;  /* 0x05e00000081879f0 */ /* 0x000fe20008002818 */
        /* <DEDUP_REMOVED lines=107> */
[----:B------:R-:W-:Y:S01]  /*27a0*/  BPT.TRAP 0x1 ;  /* 0x000000040000795c */ /* 0x000fe20000300000 */
.L_x_26:
[----:B------:R-:W-:Y:S01]  /*27b0*/  ULEA UR8, UR6, UR40, 0x3 ;  /* 0x0000002806087291 */ /* 0x000fe2000f8e183f */
[----:B------:R-:W-:-:S03]  /*27c0*/  ISETP.GT.U32.AND P1, PT, R23, 0x1, PT ;  /* 0x000000011700780c */ /* 0x000fc60003f24070 */
[----:B------:R-:W-:-:S04]  /*27d0*/  UIADD3 UR8, UR8, 0x28, URZ ;  /* 0x0000002808087890 */ /* 0x000fc8000fffe03f */
[----:B------:R-:W-:-:S09]  /*27e0*/  UPRMT UR8, URZ, 0x654, UR8 ;  /* 0x000006543f087896 */ /* 0x000fd20008000008 */
[----:B------:R-:W-:Y:S01]  /*27f0*/  SYNCS.ARRIVE.TRANS64.RED.A1T0 RZ, [UR8], RZ ;  /* 0x000000ffffff79a7 */ /* 0x000fe20008100408 */
[----:B------:R-:W-:Y:S05]  /*2800*/  @P1 BRA `(.L_x_27) ;  /* 0x0000000000041947 */ /* 0x000fea0003800000 */
[----:B------:R-:W-:Y:S01]  /*2810*/  BPT.TRAP 0x1 ;  /* 0x000000040000795c */ /* 0x000fe20000300000 */
.L_x_27:
[----:B------:R-:W-:Y:S01]  /*2820*/  UIADD3 UR7, UR7, 0x1, URZ ;  /* 0x0000000107077890 */ /* 0x000fe2000fffe03f */
[C---:B------:R-:W-:Y:S01]  /*2830*/  ISETP.GT.AND P1, PT, R0.reuse, 0x1, PT ;  /* 0x000000010000780c */ /* 0x040fe20003f24270 */
[----:B------:R-:W-:Y:S01]  /*2840*/  UIADD3 UR6, UR6, 0x1, URZ ;  /* 0x0000000106067890 */ /* 0x000fe2000fffe03f */
[----:B------:R-:W-:Y:S01]  /*2850*/  VIADD R0, R0, 0xffffffff ;  /* 0xffffffff00007836 */ /* 0x000fe20000000000 */
[----:B------:R-:W-:Y:S02]  /*2860*/  UISETP.NE.AND UP0, UPT, UR7, 0x5, UPT ;  /* 0x000000050700788c */ /* 0x000fe4000bf05270 */
[----:B------:R-:W-:Y:S02]  /*2870*/  UISETP.NE.AND UP1, UPT, UR6, 0x5, UPT ;  /* 0x000000050600788c */ /* 0x000fe4000bf25270 */
[----:B------:R-:W-:Y:S02]  /*2880*/  USEL UR8, URZ, 0x1, UP0 ;  /* 0x000000013f087887 */ /* 0x000fe40008000000 */
[----:B------:R-:W-:-:S02]  /*2890*/  USEL UR7, UR7, URZ, UP0 ;  /* 0x0000003f07077287 */ /* 0x000fc40008000000 */
[----:B------:R-:W-:Y:S02]  /*28a0*/  USEL UR6, UR6, URZ, UP1 ;  /* 0x0000003f06067287 */ /* 0x000fe40008800000 */
[----:B------:R-:W-:Y:S01]  /*28b0*/  LOP3.LUT R5, R5, UR8, RZ, 0x3c, !PT ;  /* 0x0000000805057c12 */ /* 0x000fe2000f8e3cff */
[----:B------:R-:W-:Y:S09]  /*28c0*/  @P1 BRA `(.L_x_28) ;  /* 0xfffffff400c01947 */ /* 0x000ff2000383ffff */
.L_x_21:
[----:B01----:R-:W0:Y:S01]  /*28d0*/  LDC R0, c[0x0][0x28c] ;  /* 0x0000a300ff007b82 */ /* 0x003e220000000800 */
[----:B------:R-:W-:-:S04]  /*28e0*/  IMAD.U32 R3, RZ, RZ, UR44 ;  /* 0x0000002cff037e24 */ /* 0x000fc8000f8e00ff */
[----:B------:R1:W-:Y:S01]  /*28f0*/  SYNCS.ARRIVE.TRANS64.A1T0 RZ, [R3+UR41], RZ ;  /* 0x000000ff03ff79a7 */ /* 0x0003e20008100029 */
[----:B0-----:R-:W-:-:S13]  /*2900*/  ISETP.GE.AND P1, PT, R0, 0x1, PT ;  /* 0x000000010000780c */ /* 0x001fda0003f26270 */
[----:B-1----:R-:W-:Y:S05]  /*2910*/  @!P1 BRA `(.L_x_29) ;  /* 0x0000000000349947 */ /* 0x002fea0003800000 */
[----:B------:R-:W-:Y:S05]  /*2920*/  @!P0 BRA `(.L_x_30) ;  /* 0x0000000000048947 */ /* 0x000fea0003800000 */
[----:B------:R-:W-:Y:S01]  /*2930*/  BPT.TRAP 0x1 ;  /* 0x000000040000795c */ /* 0x000fe20000300000 */
.L_x_30:
[----:B------:R-:W-:Y:S01]  /*2940*/  UIADD3 UR6, UR36, UR42, URZ ;  /* 0x0000002a24067290 */ /* 0x000fe2000fffe03f */
[----:B------:R-:W-:-:S03]  /*2950*/  ISETP.GT.U32.AND P0, PT, R23, 0x1, PT ;  /* 0x000000011700780c */ /* 0x000fc60003f04070 */
[----:B------:R-:W-:-:S04]  /*2960*/  UIMAD.WIDE.U32 UR4, UR6, -0x33333333, URZ ;  /* 0xcccccccd060478a5 */ /* 0x000fc8000f8e003f */
[----:B------:R-:W-:-:S04]  /*2970*/  USHF.R.U32.HI UR4, URZ, 0x2, UR5 ;  /* 0x000000023f047899 */ /* 0x000fc80008011605 */
[----:B------:R-:W-:-:S04]  /*2980*/  UIMAD UR6, UR4, -0x5, UR6 ;  /* 0xfffffffb040678a4 */ /* 0x000fc8000f8e0206 */
[----:B------:R-:W-:-:S04]  /*2990*/  ULEA UR6, UR6, UR40, 0x3 ;  /* 0x0000002806067291 */ /* 0x000fc8000f8e183f */
[----:B------:R-:W-:-:S04]  /*29a0*/  UIADD3 UR6, UR6, 0x28, URZ ;  /* 0x0000002806067890 */ /* 0x000fc8000fffe03f */
[----:B------:R-:W-:-:S09]  /*29b0*/  UPRMT UR6, URZ, 0x654, UR6 ;  /* 0x000006543f067896 */ /* 0x000fd20008000006 */
[----:B------:R-:W-:Y:S01]  /*29c0*/  SYNCS.ARRIVE.TRANS64.RED.A1T0 RZ, [UR6], RZ ;  /* 0x000000ffffff79a7 */ /* 0x000fe20008100406 */
[----:B------:R-:W-:Y:S05]  /*29d0*/  @P0 BRA `(.L_x_29) ;  /* 0x0000000000040947 */ /* 0x000fea0003800000 */
[----:B------:R-:W-:Y:S01]  /*29e0*/  BPT.TRAP 0x1 ;  /* 0x000000040000795c */ /* 0x000fe20000300000 */
.L_x_29:
[----:B------:R-:W-:Y:S01]  /*29f0*/  SHF.L.U32 R0, R103, 0x1f, RZ ;  /* 0x0000001f67007819 */ /* 0x000fe200000006ff */
[----:B------:R-:W-:Y:S01]  /*2a00*/  UIADD3 UR36, UR36, UR39, URZ ;  /* 0x0000002724247290 */ /* 0x000fe2000fffe03f */
[----:B------:R-:W-:Y:S01]  /*2a10*/  SHF.R.S32.HI R9, RZ, 0x1f, R19 ;  /* 0x0000001fff097819 */ /* 0x000fe20000011413 */
[----:B------:R-:W-:Y:S01]  /*2a20*/  UISETP.GE.U32.AND UP1, UPT, UR39, 0x5, UPT ;  /* 0x000000052700788c */ /* 0x000fe2000bf26070 */
[----:B------:R-:W0:Y:S01]  /*2a30*/  SYNCS.PHASECHK.TRANS64.TRYWAIT P0, [UR43+0x8], R0 ;  /* 0x00000800ff0075a7 */ /* 0x000e22000800016b */
[----:B------:R-:W-:-:S04]  /*2a40*/  UISETP.GT.U32.AND UP0, UPT, UR36, 0x4, UPT ;  /* 0x000000042400788c */ /* 0x000fc8000bf04070 */
[----:B------:R-:W-:-:S04]  /*2a50*/  UISETP.LT.U32.AND UP0, UPT, UR39, 0x5, UP0 ;  /* 0x000000052700788c */ /* 0x000fc80008701070 */
[----:B------:R-:W-:Y:S02]  /*2a60*/  USEL UR6, URZ, 0x1, !UP0 ;  /* 0x000000013f067887 */ /* 0x000fe4000c000000 */
[----:B------:R-:W-:Y:S02]  /*2a70*/  @UP1 UIMAD.WIDE.U32 UR4, UR36, -0x33333333, URZ ;  /* 0xcccccccd240418a5 */ /* 0x000fe4000f8e003f */
[----:B------:R-:W-:Y:S02]  /*2a80*/  ULOP3.LUT UR38, UR38, UR6, URZ, 0x3c, !UPT ;  /* 0x0000000626267292 */ /* 0x000fe4000f8e3c3f */
[----:B------:R-:W-:-:S04]  /*2a90*/  @UP1 USHF.R.U32.HI UR4, URZ, 0x2, UR5 ;  /* 0x000000023f041899 */ /* 0x000fc80008011605 */
[----:B------:R-:W-:Y:S01]  /*2aa0*/  @UP1 ULOP3.LUT UR38, UR38, 0x1, UR4, 0x78, !UPT ;  /* 0x0000000126261892 */ /* 0x000fe2000f8e7804 */
[----:B0-----:R-:W-:Y:S11]  /*2ab0*/  @!P0 BRA `(.L_x_31) ;  /* 0x0000004c00948947 */ /* 0x001ff60003800000 */
.L_x_186:
[----:B------:R-:W-:Y:S01]  /*2ac0*/  ULDC.64 UR4, c[0x0][0x5d0] ;  /* 0x0001740000047ab9 */ /* 0x000fe20000000a00 */
[----:B------:R-:W-:Y:S01]  /*2ad0*/  ULDC UR6, c[0x0][0x284] ;  /* 0x0000a10000067ab9 */ /* 0x000fe20000000800 */
[----:B0-----:R-:W-:Y:S02]  /*2ae0*/  IMAD R0, R9, UR4, RZ ;  /* 0x0000000409007c24 */ /* 0x001fe4000f8e02ff */
[----:B------:R-:W-:Y:S02]  /*2af0*/  IMAD.SHL.U32 R12, R18, 0x80, RZ ;  /* 0x00000080120c7824 */ /* 0x000fe400078e00ff */
[C---:B------:R-:W-:Y:S02]  /*2b00*/  IMAD R3, R19.reuse, UR5, R0 ;  /* 0x0000000513037c24 */ /* 0x040fe4000f8e0200 */
[----:B------:R-:W-:Y:S01]  /*2b10*/  IMAD.SHL.U32 R0, R22, 0x40, RZ ;  /* 0x0000004016007824 */ /* 0x000fe200078e00ff */
[----:B------:R-:W-:Y:S01]  /*2b20*/  SHF.R.S32.HI R13, RZ, 0x1f, R12 ;  /* 0x0000001fff0d7819 */ /* 0x000fe2000001140c */
[----:B------:R-:W-:Y:S01]  /*2b30*/  IMAD.WIDE.U32 R4, R19, UR4, R92 ;  /* 0x0000000413047c25 */ /* 0x000fe2000f8e005c */
[----:B------:R-:W-:-:S02]  /*2b40*/  ULDC.64 UR4, c[0x0][0x5c8] ;  /* 0x0001720000047ab9 */ /* 0x000fc40000000a00 */
[----:B------:R-:W-:Y:S01]  /*2b50*/  ISETP.GE.AND P0, PT, R0, UR6, PT ;  /* 0x0000000600007c0c */ /* 0x000fe2000bf06270 */
[----:B------:R-:W-:Y:S01]  /*2b60*/  ULDC UR6, c[0x0][0x288] ;  /* 0x0000a20000067ab9 */ /* 0x000fe20000000800 */
[----:B------:R-:W-:Y:S01]  /*2b70*/  IADD3 R4, P1, R12, R4, RZ ;  /* 0x000000040c047210 */ /* 0x000fe20007f3e0ff */
[----:B------:R-:W-:Y:S01]  /*2b80*/  IMAD.WIDE R104, R22, 0x40, R90 ;  /* 0x0000004016687825 */ /* 0x000fe200078e025a */
[----:B------:R-:W-:Y:S02]  /*2b90*/  ISETP.GE.OR P0, PT, R12, UR6, P0 ;  /* 0x000000060c007c0c */ /* 0x000fe40008706670 */
[----:B------:R-:W-:Y:S01]  /*2ba0*/  IADD3.X R5, R13, R5, R3, P1, !PT ;  /* 0x000000050d057210 */ /* 0x000fe20000ffe403 */
[----:B------:R-:W-:-:S04]  /*2bb0*/  IMAD R7, R105, UR4, RZ ;  /* 0x0000000469077c24 */ /* 0x000fc8000f8e02ff */
[C---:B------:R-:W-:Y:S02]  /*2bc0*/  IMAD R7, R104.reuse, UR5, R7 ;  /* 0x0000000568077c24 */ /* 0x040fe4000f8e0207 */
[----:B------:R-:W-:-:S04]  /*2bd0*/  IMAD.WIDE.U32 R106, R104, UR4, R4 ;  /* 0x00000004686a7c25 */ /* 0x000fc8000f8e0004 */
[----:B------:R-:W-:Y:S05]  /*2be0*/  @P0 BRA `(.L_x_32) ;  /* 0x0000003000d00947 */ /* 0x000fea0003800000 */
[----:B-----5:R-:W-:Y:S01]  /*2bf0*/  FSETP.NEU.AND P0, PT, R89, RZ, PT ;  /* 0x000000ff5900720b */ /* 0x020fe20003f0d000 */
[----:B------:R-:W-:Y:S01]  /*2c00*/  IMAD.IADD R3, R97, 0x1, -R12 ;  /* 0x0000000161037824 */ /* 0x000fe200078e0a0c */
[----:B------:R-:W-:Y:S01]  /*2c10*/  BSSY B0, `(.L_x_32) ;  /* 0x0000331000007945 */ /* 0x000fe20003800000 */
[----:B------:R-:W-:Y:S02]  /*2c20*/  IMAD.IADD R0, R101, 0x1, -R0 ;  /* 0x0000000165007824 */ /* 0x000fe400078e0a00 */
[----:B------:R-:W-:Y:S01]  /*2c30*/  IMAD.IADD R115, R107, 0x1, R7 ;  /* 0x000000016b737824 */ /* 0x000fe200078e0207 */
[----:B------:R-:W-:-:S04]  /*2c40*/  ISETP.GT.AND P3, PT, R3, RZ, PT ;  /* 0x000000ff0300720c */ /* 0x000fc80003f64270 */
[----:B------:R-:W-:-:S03]  /*2c50*/  ISETP.GT.AND P1, PT, R0, RZ, P3 ;  /* 0x000000ff0000720c */ /* 0x000fc60001f24270 */
[----:B------:R-:W-:Y:S10]  /*2c60*/  @!P0 BRA `(.L_x_33) ;  /* 0x0000002400148947 */ /* 0x000ff40003800000 */
[----:B------:R-:W0:Y:S01]  /*2c70*/  LDC.64 R108, c[0x0][0x5b8] ;  /* 0x00016e00ff6c7b82 */ /* 0x000e220000000a00 */
[----:B------:R-:W-:-:S07]  /*2c80*/  ULDC.64 UR4, c[0x0][0x5c0] ;  /* 0x0001700000047ab9 */ /* 0x000fce0000000a00 */
[----:B------:R-:W1:Y:S08]  /*2c90*/  LDC.64 R110, c[0x0][0x5b0] ;  /* 0x00016c00ff6e7b82 */ /* 0x000e700000000a00 */
[----:B------:R-:W2:Y:S01]  /*2ca0*/  LDC.64 R112, c[0x0][0x5a8] ;  /* 0x00016a00ff707b82 */ /* 0x000ea20000000a00 */
[-C--:B0-----:R-:W-:Y:S02]  /*2cb0*/  IMAD R6, R9, R108.reuse, RZ ;  /* 0x0000006c09067224 */ /* 0x081fe400078e02ff */
[----:B------:R-:W-:-:S04]  /*2cc0*/  IMAD.WIDE.U32 R4, R19, R108, R92 ;  /* 0x0000006c13047225 */ /* 0x000fc800078e005c */
[----:B------:R-:W-:Y:S01]  /*2cd0*/  IMAD R107, R19, R109, R6 ;  /* 0x0000006d136b7224 */ /* 0x000fe200078e0206 */
[----:B------:R-:W-:Y:S01]  /*2ce0*/  IADD3 R6, P0, R12, R4, RZ ;  /* 0x000000040c067210 */ /* 0x000fe20007f1e0ff */
[----:B-1----:R-:W-:-:S03]  /*2cf0*/  IMAD R4, R105, R110, RZ ;  /* 0x0000006e69047224 */ /* 0x002fc600078e02ff */
[----:B------:R-:W-:Y:S01]  /*2d00*/  IADD3.X R7, R13, R5, R107, P0, !PT ;  /* 0x000000050d077210 */ /* 0x000fe200007fe46b */
[C---:B------:R-:W-:Y:S02]  /*2d10*/  IMAD R105, R104.reuse, R111, R4 ;  /* 0x0000006f68697224 */ /* 0x040fe400078e0204 */
[----:B------:R-:W-:-:S04]  /*2d20*/  IMAD.WIDE.U32 R4, R104, R110, R6 ;  /* 0x0000006e68047225 */ /* 0x000fc800078e0006 */
[----:B------:R-:W-:Y:S01]  /*2d30*/  IMAD.IADD R5, R5, 0x1, R105 ;  /* 0x0000000105057824 */ /* 0x000fe200078e0269 */
[----:B--2---:R-:W-:-:S04]  /*2d40*/  LEA R10, P0, R4, R112, 0x2 ;  /* 0x00000070040a7211 */ /* 0x004fc800078010ff */
[----:B------:R-:W-:-:S05]  /*2d50*/  LEA.HI.X R11, R4, R113, R5, 0x2, P0 ;  /* 0x00000071040b7211 */ /* 0x000fca00000f1405 */
[----:B------:R0:W2:Y:S01]  /*2d60*/  @P1 LDG.E.LTC128B R18, desc[UR46][R10.64] ;  /* 0x0000002e0a121981 */ /* 0x0000a2000c1e1920 */
[----:B------:R-:W-:Y:S01]  /*2d70*/  IMAD.WIDE.U32 R4, R104, R110, R12 ;  /* 0x0000006e68047225 */ /* 0x000fe200078e000c */
[----:B------:R-:W-:Y:S01]  /*2d80*/  SHF.L.U64.HI R21, R110, 0x3, R111 ;  /* 0x000000036e157819 */ /* 0x000fe2000001026f */
[----:B------:R-:W-:Y:S01]  /*2d90*/  BSSY B1, `(.L_x_34) ;  /* 0x0000017000017945 */ /* 0x000fe20003800000 */
[----:B------:R-:W-:Y:S01]  /*2da0*/  ISETP.GT.AND P3, PT, R0, 0x8, P3 ;  /* 0x000000080000780c */ /* 0x000fe20001f64270 */
[----:B------:R-:W-:Y:S01]  /*2db0*/  IMAD.SHL.U32 R20, R110, 0x8, RZ ;  /* 0x000000086e147824 */ /* 0x000fe200078e00ff */
[----:B------:R-:W-:-:S03]  /*2dc0*/  IADD3 R14, P0, R92, R4, RZ ;  /* 0x000000045c0e7210 */ /* 0x000fc60007f1e0ff */
[----:B------:R-:W-:Y:S01]  /*2dd0*/  IMAD.WIDE.U32 R20, R104, R110, R20 ;  /* 0x0000006e68147225 */ /* 0x000fe200078e0014 */
[----:B------:R-:W-:Y:S02]  /*2de0*/  IADD3.X R15, R93, R105, R5, P0, !PT ;  /* 0x000000695d0f7210 */ /* 0x000fe400007fe405 */
[----:B------:R-:W-:Y:S01]  /*2df0*/  LEA R8, P0, R106, UR4, 0x2 ;  /* 0x000000046a087c11 */ /* 0x000fe2000f8010ff */
[----:B------:R-:W-:Y:S01]  /*2e00*/  IMAD.IADD R105, R105, 0x1, R21 ;  /* 0x0000000169697824 */ /* 0x000fe200078e0215 */
[----:B0-----:R-:W-:Y:S01]  /*2e10*/  IADD3 R10, P2, R6, R20, RZ ;  /* 0x00000014060a7210 */ /* 0x001fe20007f5e0ff */
[----:B------:R-:W-:Y:S01]  /*2e20*/  IMAD.WIDE.U32 R14, R19, R108, R14 ;  /* 0x0000006c130e7225 */ /* 0x000fe200078e000e */
[----:B------:R-:W-:-:S03]  /*2e30*/  LEA.HI.X R9, R106, UR5, R115, 0x2, P0 ;  /* 0x000000056a097c11 */ /* 0x000fc600080f1473 */
[----:B------:R-:W-:Y:S01]  /*2e40*/  IMAD.IADD R15, R107, 0x1, R15 ;  /* 0x000000016b0f7824 */ /* 0x000fe200078e020f */
[----:B------:R-:W-:Y:S01]  /*2e50*/  LEA R4, P0, R14, R112, 0x2 ;  /* 0x000000700e047211 */ /* 0x000fe200078010ff */
[----:B------:R-:W-:Y:S02]  /*2e60*/  IMAD.X R7, R105, 0x1, R7, P2 ;  /* 0x0000000169077824 */ /* 0x000fe400010e0607 */
[----:B--2---:R-:W-:-:S04]  /*2e70*/  FMUL R5, R18, R89 ;  /* 0x0000005912057220 */ /* 0x004fc80000400000 */
[----:B------:R-:W-:Y:S01]  /*2e80*/  FFMA R11, R24, R88, R5 ;  /* 0x00000058180b7223 */ /* 0x000fe20000000005 */
[----:B------:R-:W-:Y:S02]  /*2e90*/  LEA.HI.X R5, R14, R113, R15, 0x2, P0 ;  /* 0x000000710e057211 */ /* 0x000fe400000f140f */
[----:B------:R-:W-:Y:S02]  /*2ea0*/  ISETP.GT.AND P0, PT, R3, 0x1, PT ;  /* 0x000000010300780c */ /* 0x000fe40003f04270 */
[----:B------:R0:W-:Y:S01]  /*2eb0*/  @P1 STG.E desc[UR46][R8.64], R11 ;  /* 0x0000000b08001986 */ /* 0x0001e2000c10192e */
[----:B------:R-:W-:Y:S02]  /*2ec0*/  LEA R14, P1, R10, R112, 0x2 ;  /* 0x000000700a0e7211 */ /* 0x000fe400078210ff */
[----:B------:R-:W-:-:S13]  /*2ed0*/  ISETP.GT.AND P4, PT, R0, RZ, P0 ;  /* 0x000000ff0000720c */ /* 0x000fda0000784270 */
[----:B0-----:R-:W-:Y:S05]  /*2ee0*/  @!P4 BRA `(.L_x_35) ;  /* 0x000000000004c947 */ /* 0x001fea0003800000 */
[----:B------:R0:W5:Y:S02]  /*2ef0*/  LDG.E.LTC128B R18, desc[UR46][R4.64+0x4] ;  /* 0x0000042e04127981 */ /* 0x000164000c1e1920 */
.L_x_35:
[----:B------:R-:W-:Y:S05]  /*2f00*/  BSYNC B1 ;  /* 0x0000000000017941 */ /* 0x000fea0003800000 */
.L_x_34:
[----:B-----5:R-:W-:Y:S01]  /*2f10*/  FMUL R6, R18, R89 ;  /* 0x0000005912067220 */ /* 0x020fe20000400000 */
[----:B------:R-:W-:-:S03]  /*2f20*/  LEA.HI.X R15, R10, R113, R7, 0x2, P1 ;  /* 0x000000710a0f7211 */ /* 0x000fc600008f1407 */
[----:B------:R-:W-:-:S05]  /*2f30*/  FFMA R25, R25, R88, R6 ;  /* 0x0000005819197223 */ /* 0x000fca0000000006 */
[----:B------:R1:W-:Y:S04]  /*2f40*/  @P4 STG.E desc[UR46][R8.64+0x4], R25 ;  /* 0x0000041908004986 */ /* 0x0003e8000c10192e */
[----:B------:R-:W2:Y:S01]  /*2f50*/  @P3 LDG.E.LTC128B R18, desc[UR46][R14.64] ;  /* 0x0000002e0e123981 */ /* 0x000ea2000c1e1920 */
[----:B------:R-:W-:Y:S01]  /*2f60*/  IADD3 R12, P1, P2, R92, R20, R12 ;  /* 0x000000145c0c7210 */ /* 0x000fe20007a3e00c */
[----:B------:R-:W-:Y:S01]  /*2f70*/  BSSY B1, `(.L_x_36) ;  /* 0x0000010000017945 */ /* 0x000fe20003800000 */
[C---:B------:R-:W-:Y:S02]  /*2f80*/  SHF.L.U64.HI R11, R94.reuse, 0x2, R95 ;  /* 0x000000025e0b7819 */ /* 0x040fe4000001025f */
[----:B------:R-:W-:Y:S02]  /*2f90*/  IADD3.X R13, R93, R105, R13, P1, P2 ;  /* 0x000000695d0d7210 */ /* 0x000fe40000fe440d */
[----:B------:R-:W-:-:S02]  /*2fa0*/  LEA R10, P2, R94, R8, 0x2 ;  /* 0x000000085e0a7211 */ /* 0x000fc400078410ff */
[----:B------:R-:W-:Y:S01]  /*2fb0*/  ISETP.GT.AND P0, PT, R0, 0x8, P0 ;  /* 0x000000080000780c */ /* 0x000fe20000704270 */
[----:B------:R-:W-:Y:S01]  /*2fc0*/  IMAD.WIDE.U32 R12, R19, R108, R12 ;  /* 0x0000006c130c7225 */ /* 0x000fe200078e000c */
[----:B------:R-:W-:-:S03]  /*2fd0*/  ISETP.GT.AND P1, PT, R3, 0x8, PT ;  /* 0x000000080300780c */ /* 0x000fc60003f24270 */
[----:B------:R-:W-:Y:S01]  /*2fe0*/  IMAD.X R11, R11, 0x1, R9, P2 ;  /* 0x000000010b0b7824 */ /* 0x000fe200010e0609 */
[----:B------:R-:W-:Y:S01]  /*2ff0*/  LEA R6, P4, R12, R112, 0x2 ;  /* 0x000000700c067211 */ /* 0x000fe200078810ff */
[----:B------:R-:W-:Y:S02]  /*3000*/  IMAD.IADD R13, R107, 0x1, R13 ;  /* 0x000000016b0d7824 */ /* 0x000fe400078e020d */
[----:B--2---:R-:W-:-:S04]  /*3010*/  FMUL R7, R18, R89 ;  /* 0x0000005912077220 */ /* 0x004fc80000400000 */
[----:B------:R-:W-:Y:S01]  /*3020*/  FFMA R15, R26, R88, R7 ;  /* 0x000000581a0f7223 */ /* 0x000fe20000000007 */
[----:B------:R-:W-:-:S04]  /*3030*/  LEA.HI.X R7, R12, R113, R13, 0x2, P4 ;  /* 0x000000710c077211 */ /* 0x000fc800020f140d */
[----:B------:R1:W-:Y:S01]  /*3040*/  @P3 STG.E desc[UR46][R10.64], R15 ;  /* 0x0000000f0a003986 */ /* 0x0003e2000c10192e */
[----:B------:R-:W-:Y:S05]  /*3050*/  @!P0 BRA `(.L_x_37) ;  /* 0x0000000000048947 */ /* 0x000fea0003800000 */
[----:B------:R2:W5:Y:S02]  /*3060*/  LDG.E.LTC128B R18, desc[UR46][R6.64+0x4] ;  /* 0x0000042e06127981 */ /* 0x000564000c1e1920 */
.L_x_37:
[----:B------:R-:W-:Y:S05]  /*3070*/  BSYNC B1 ;  /* 0x0000000000017941 */ /* 0x000fea0003800000 */
.L_x_36:
[----:B-----5:R-:W-:Y:S01]  /*3080*/  FMUL R12, R18, R89 ;  /* 0x00000059120c7220 */ /* 0x020fe20000400000 */
[----:B------:R-:W-:Y:S01]  /*3090*/  ISETP.GT.AND P3, PT, R0, RZ, P1 ;  /* 0x000000ff0000720c */ /* 0x000fe20000f64270 */
[----:B------:R-:W-:Y:S01]  /*30a0*/  BSSY B1, `(.L_x_38) ;  /* 0x0000006000017945 */ /* 0x000fe20003800000 */
[----:B------:R-:W-:Y:S01]  /*30b0*/  ISETP.GT.AND P2, PT, R3, 0x9, PT ;  /* 0x000000090300780c */ /* 0x000fe20003f44270 */
[----:B------:R-:W-:-:S05]  /*30c0*/  FFMA R27, R27, R88, R12 ;  /* 0x000000581b1b7223 */ /* 0x000fca000000000c */
[----:B------:R3:W-:Y:S05]  /*30d0*/  @P0 STG.E desc[UR46][R10.64+0x4], R27 ;  /* 0x0000041b0a000986 */ /* 0x0007ea000c10192e */
[----:B------:R-:W-:Y:S05]  /*30e0*/  @!P3 BRA `(.L_x_39) ;  /* 0x000000000004b947 */ /* 0x000fea0003800000 */
[----:B------:R4:W5:Y:S02]  /*30f0*/  LDG.E.LTC128B R18, desc[UR46][R4.64+0x20] ;  /* 0x0000202e04127981 */ /* 0x000964000c1e1920 */
.L_x_39:
[----:B------:R-:W-:Y:S05]  /*3100*/  BSYNC B1 ;  /* 0x0000000000017941 */ /* 0x000fea0003800000 */
.L_x_38:
[----:B-----5:R-:W-:Y:S01]  /*3110*/  FMUL R13, R18, R89 ;  /* 0x00000059120d7220 */ /* 0x020fe20000400000 */
[----:B------:R-:W-:Y:S01]  /*3120*/  ISETP.GT.AND P0, PT, R0, RZ, P2 ;  /* 0x000000ff0000720c */ /* 0x000fe20001704270 */
[----:B------:R-:W-:Y:S02]  /*3130*/  BSSY B1, `(.L_x_40) ;  /* 0x0000005000017945 */ /* 0x000fe40003800000 */
[----:B------:R-:W-:-:S05]  /*3140*/  FFMA R13, R28, R88, R13 ;  /* 0x000000581c0d7223 */ /* 0x000fca000000000d */
[----:B------:R0:W-:Y:S05]  /*3150*/  @P3 STG.E desc[UR46][R8.64+0x20], R13 ;  /* 0x0000200d08003986 */ /* 0x0001ea000c10192e */
[----:B------:R-:W-:Y:S05]  /*3160*/  @!P0 BRA `(.L_x_41) ;  /* 0x0000000000048947 */ /* 0x000fea0003800000 */
[----:B------:R0:W5:Y:S02]  /*3170*/  LDG.E.LTC128B R18, desc[UR46][R4.64+0x24] ;  /* 0x0000242e04127981 */ /* 0x000164000c1e1920 */
.L_x_41:
[----:B------:R-:W-:Y:S05]  /*3180*/  BSYNC B1 ;  /* 0x0000000000017941 */ /* 0x000fea0003800000 */
.L_x_40:
[----:B-----5:R-:W-:Y:S01]  /*3190*/  FMUL R12, R18, R89 ;  /* 0x00000059120c7220 */ /* 0x020fe20000400000 */
[----:B------:R-:W-:Y:S01]  /*31a0*/  ISETP.GT.AND P1, PT, R0, 0x8, P1 ;  /* 0x000000080000780c */ /* 0x000fe20000f24270 */
[----:B------:R-:W-:Y:S02]  /*31b0*/  BSSY B1, `(.L_x_42) ;  /* 0x0000005000017945 */ /* 0x000fe40003800000 */
[----:B------:R-:W-:-:S05]  /*31c0*/  FFMA R29, R29, R88, R12 ;  /* 0x000000581d1d7223 */ /* 0x000fca000000000c */
[----:B------:R0:W-:Y:S05]  /*31d0*/  @P0 STG.E desc[UR46][R8.64+0x24], R29 ;  /* 0x0000241d08000986 */ /* 0x0001ea000c10192e */
[----:B------:R-:W-:Y:S05]  /*31e0*/  @!P1 BRA `(.L_x_43) ;  /* 0x0000000000049947 */ /* 0x000fea0003800000 */
[----:B------:R0:W5:Y:S02]  /*31f0*/  LDG.E.LTC128B R18, desc[UR46][R6.64+0x20] ;  /* 0x0000202e06127981 */ /* 0x000164000c1e1920 */
.L_x_43:
[----:B------:R-:W-:Y:S05]  /*3200*/  BSYNC B1 ;  /* 0x0000000000017941 */ /* 0x000fea0003800000 */
.L_x_42:
[----:B0----5:R-:W-:Y:S01]  /*3210*/  FMUL R13, R18, R89 ;  /* 0x00000059120d7220 */ /* 0x021fe20000400000 */
[----:B------:R-:W-:Y:S01]  /*3220*/  ISETP.GT.AND P2, PT, R0, 0x8, P2 ;  /* 0x000000080000780c */ /* 0x000fe20001744270 */
[----:B------:R-:W-:Y:S01]  /*3230*/  BSSY B1, `(.L_x_44) ;  /* 0x0000006000017945 */ /* 0x000fe20003800000 */
[----:B------:R-:W-:Y:S01]  /*3240*/  ISETP.GT.AND P0, PT, R3, 0x10, PT ;  /* 0x000000100300780c */ /* 0x000fe20003f04270 */
[----:B------:R-:W-:-:S05]  /*3250*/  FFMA R13, R30, R88, R13 ;  /* 0x000000581e0d7223 */ /* 0x000fca000000000d */
[----:B------:R0:W-:Y:S05]  /*3260*/  @P1 STG.E desc[UR46][R10.64+0x20], R13 ;  /* 0x0000200d0a001986 */ /* 0x0001ea000c10192e */
[----:B------:R-:W-:Y:S05]  /*3270*/  @!P2 BRA `(.L_x_45) ;  /* 0x000000000004a947 */ /* 0x000fea0003800000 */
[----:B------:R0:W5:Y:S02]  /*3280*/  LDG.E.LTC128B R18, desc[UR46][R6.64+0x24] ;  /* 0x0000242e06127981 */ /* 0x000164000c1e1920 */
.L_x_45:
[----:B------:R-:W-:Y:S05]  /*3290*/  BSYNC B1 ;  /* 0x0000000000017941 */ /* 0x000fea0003800000 */
.L_x_44:
        /* <DEDUP_REMOVED lines=8> */
.L_x_47:
[----:B------:R-:W-:Y:S05]  /*3320*/  BSYNC B1 ;  /* 0x0000000000017941 */ /* 0x000fea0003800000 */
.L_x_46:
[----:B0----5:R-:W-:Y:S01]  /*3330*/  FMUL R13, R18, R89 ;  /* 0x00000059120d7220 */ /* 0x021fe20000400000 */
[----:B------:R-:W-:Y:S01]  /*3340*/  ISETP.GT.AND P2, PT, R0, RZ, P1 ;  /* 0x000000ff0000720c */ /* 0x000fe20000f44270 */
[----:B------:R-:W-:Y:S02]  /*3350*/  BSSY B1, `(.L_x_48) ;  /* 0x0000005000017945 */ /* 0x000fe40003800000 */
[----:B------:R-:W-:-:S05]  /*3360*/  FFMA R13, R32, R88, R13 ;  /* 0x00000058200d7223 */ /* 0x000fca000000000d */
[----:B------:R0:W-:Y:S05]  /*3370*/  @P3 STG.E desc[UR46][R8.64+0x40], R13 ;  /* 0x0000400d08003986 */ /* 0x0001ea000c10192e */
[----:B------:R-:W-:Y:S05]  /*3380*/  @!P2 BRA `(.L_x_49) ;  /* 0x000000000004a947 */ /* 0x000fea0003800000 */
[----:B------:R0:W5:Y:S02]  /*3390*/  LDG.E.LTC128B R18, desc[UR46][R4.64+0x44] ;  /* 0x0000442e04127981 */ /* 0x000164000c1e1920 */
.L_x_49:
[----:B------:R-:W-:Y:S05]  /*33a0*/  BSYNC B1 ;  /* 0x0000000000017941 */ /* 0x000fea0003800000 */
.L_x_48:
[----:B-----5:R-:W-:Y:S01]  /*33b0*/  FMUL R12, R18, R89 ;  /* 0x00000059120c7220 */ /* 0x020fe20000400000 */
[----:B------:R-:W-:Y:S01]  /*33c0*/  ISETP.GT.AND P0, PT, R0, 0x8, P0 ;  /* 0x000000080000780c */ /* 0x000fe20000704270 */
[----:B------:R-:W-:Y:S02]  /*33d0*/  BSSY B1, `(.L_x_50) ;  /* 0x0000005000017945 */ /* 0x000fe40003800000 */
[----:B------:R-:W-:-:S05]  /*33e0*/  FFMA R33, R33, R88, R12 ;  /* 0x0000005821217223 */ /* 0x000fca000000000c */
[----:B------:R0:W-:Y:S05]  /*33f0*/  @P2 STG.E desc[UR46][R8.64+0x44], R33 ;  /* 0x0000442108002986 */ /* 0x0001ea000c10192e */
[----:B------:R-:W-:Y:S05]  /*3400*/  @!P0 BRA `(.L_x_51) ;  /* 0x0000000000048947 */ /* 0x000fea0003800000 */
[----:B------:R0:W5:Y:S02]  /*3410*/  LDG.E.LTC128B R18, desc[UR46][R6.64+0x40] ;  /* 0x0000402e06127981 */ /* 0x000164000c1e1920 */
.L_x_51:
[----:B------:R-:W-:Y:S05]  /*3420*/  BSYNC B1 ;  /* 0x0000000000017941 */ /* 0x000fea0003800000 */
.L_x_50:
        /* <DEDUP_REMOVED lines=8> */
.L_x_53:
[----:B------:R-:W-:Y:S05]  /*34b0*/  BSYNC B1 ;  /* 0x0000000000017941 */ /* 0x000fea0003800000 */
.L_x_52:
        /* <DEDUP_REMOVED lines=8> */
.L_x_55:
[----:B------:R-:W-:Y:S05]  /*3540*/  BSYNC B1 ;  /* 0x0000000000017941 */ /* 0x000fea0003800000 */
.L_x_54:
[----:B0----5:R-:W-:Y:S01]  /*3550*/  FMUL R13, R18, R89 ;  /* 0x00000059120d7220 */ /* 0x021fe20000400000 */
[----:B------:R-:W-:Y:S01]  /*3560*/  ISETP.GT.AND P1, PT, R0, RZ, P0 ;  /* 0x000000ff0000720c */ /* 0x000fe20000724270 */
[----:B------:R-:W-:Y:S02]  /*3570*/  BSSY B1, `(.L_x_56) ;  /* 0x0000005000017945 */ /* 0x000fe40003800000 */
[----:B------:R-:W-:-:S05]  /*3580*/  FFMA R13, R36, R88, R13 ;  /* 0x00000058240d7223 */ /* 0x000fca000000000d */
[----:B------:R0:W-:Y:S05]  /*3590*/  @P3 STG.E desc[UR46][R8.64+0x60], R13 ;  /* 0x0000600d08003986 */ /* 0x0001ea000c10192e */
[----:B------:R-:W-:Y:S05]  /*35a0*/  @!P1 BRA `(.L_x_57) ;  /* 0x0000000000049947 */ /* 0x000fea0003800000 */
[----:B------:R0:W5:Y:S02]  /*35b0*/  LDG.E.LTC128B R18, desc[UR46][R4.64+0x64] ;  /* 0x0000642e04127981 */ /* 0x000164000c1e1920 */
.L_x_57:
[----:B------:R-:W-:Y:S05]  /*35c0*/  BSYNC B1 ;  /* 0x0000000000017941 */ /* 0x000fea0003800000 */
.L_x_56:
[----:B-----5:R-:W-:Y:S01]  /*35d0*/  FMUL R12, R18, R89 ;  /* 0x00000059120c7220 */ /* 0x020fe20000400000 */
[----:B------:R-:W-:Y:S01]  /*35e0*/  ISETP.GT.AND P2, PT, R0, 0x8, P2 ;  /* 0x000000080000780c */ /* 0x000fe20001744270 */
[----:B------:R-:W-:Y:S02]  /*35f0*/  BSSY B1, `(.L_x_58) ;  /* 0x0000005000017945 */ /* 0x000fe40003800000 */
[----:B------:R-:W-:-:S05]  /*3600*/  FFMA R37, R37, R88, R12 ;  /* 0x0000005825257223 */ /* 0x000fca000000000c */
[----:B------:R0:W-:Y:S05]  /*3610*/  @P1 STG.E desc[UR46][R8.64+0x64], R37 ;  /* 0x0000642508001986 */ /* 0x0001ea000c10192e */
[----:B------:R-:W-:Y:S05]  /*3620*/  @!P2 BRA `(.L_x_59) ;  /* 0x000000000004a947 */ /* 0x000fea0003800000 */
[----:B------:R0:W5:Y:S02]  /*3630*/  LDG.E.LTC128B R18, desc[UR46][R6.64+0x60] ;  /* 0x0000602e06127981 */ /* 0x000164000c1e1920 */
.L_x_59:
[----:B------:R-:W-:Y:S05]  /*3640*/  BSYNC B1 ;  /* 0x0000000000017941 */ /* 0x000fea0003800000 */
.L_x_58:
        /* <DEDUP_REMOVED lines=8> */
.L_x_61:
[----:B------:R-:W-:Y:S05]  /*36d0*/  BSYNC B1 ;  /* 0x0000000000017941 */ /* 0x000fea0003800000 */
.L_x_60:
        /* <DEDUP_REMOVED lines=8> */
.L_x_63:
[----:B------:R-:W-:Y:S05]  /*3760*/  BSYNC B1 ;  /* 0x0000000000017941 */ /* 0x000fea0003800000 */
.L_x_62:
[----:B0----5:R-:W-:Y:S01]  /*3770*/  FMUL R13, R18, R89 ;  /* 0x00000059120d7220 */ /* 0x021fe20000400000 */
[----:B------:R-:W-:Y:S01]  /*3780*/  ISETP.GT.AND P0, PT, R0, RZ, P2 ;  /* 0x000000ff0000720c */ /* 0x000fe20001704270 */
[----:B------:R-:W-:Y:S02]  /*3790*/  BSSY B1, `(.L_x_64) ;  /* 0x0000005000017945 */ /* 0x000fe40003800000 */
[----:B------:R-:W-:-:S05]  /*37a0*/  FFMA R13, R40, R88, R13 ;  /* 0x00000058280d7223 */ /* 0x000fca000000000d */
[----:B------:R0:W-:Y:S05]  /*37b0*/  @P3 STG.E desc[UR46][R8.64+0x80], R13 ;  /* 0x0000800d08003986 */ /* 0x0001ea000c10192e */
[----:B------:R-:W-:Y:S05]  /*37c0*/  @!P0 BRA `(.L_x_65) ;  /* 0x0000000000048947 */ /* 0x000fea0003800000 */
[----:B------:R0:W5:Y:S02]  /*37d0*/  LDG.E.LTC128B R18, desc[UR46][R4.64+0x84] ;  /* 0x0000842e04127981 */ /* 0x000164000c1e1920 */
.L_x_65:
[----:B------:R-:W-:Y:S05]  /*37e0*/  BSYNC B1 ;  /* 0x0000000000017941 */ /* 0x000fea0003800000 */
.L_x_64:
[----:B-----5:R-:W-:Y:S01]  /*37f0*/  FMUL R12, R18, R89 ;  /* 0x00000059120c7220 */ /* 0x020fe20000400000 */
[----:B------:R-:W-:Y:S01]  /*3800*/  ISETP.GT.AND P1, PT, R0, 0x8, P1 ;  /* 0x000000080000780c */ /* 0x000fe20000f24270 */
[----:B------:R-:W-:Y:S02]  /*3810*/  BSSY B1, `(.L_x_66) ;  /* 0x0000005000017945 */ /* 0x000fe40003800000 */
[----:B------:R-:W-:-:S05]  /*3820*/  FFMA R41, R41, R88, R12 ;  /* 0x0000005829297223 */ /* 0x000fca000000000c */
[----:B------:R0:W-:Y:S05]  /*3830*/  @P0 STG.E desc[UR46][R8.64+0x84], R41 ;  /* 0x0000842908000986 */ /* 0x0001ea000c10192e */
[----:B------:R-:W-:Y:S05]  /*3840*/  @!P1 BRA `(.L_x_67) ;  /* 0x0000000000049947 */ /* 0x000fea0003800000 */
[----:B------:R0:W5:Y:S02]  /*3850*/  LDG.E.LTC128B R18, desc[UR46][R6.64+0x80] ;  /* 0x0000802e06127981 */ /* 0x000164000c1e1920 */
.L_x_67:
[----:B------:R-:W-:Y:S05]  /*3860*/  BSYNC B1 ;  /* 0x0000000000017941 */ /* 0x000fea0003800000 */
.L_x_66:
        /* <DEDUP_REMOVED lines=8> */
.L_x_69:
[----:B------:R-:W-:Y:S05]  /*38f0*/  BSYNC B1 ;  /* 0x0000000000017941 */ /* 0x000fea0003800000 */
.L_x_68:
        /* <DEDUP_REMOVED lines=8> */
.L_x_71:
[----:B------:R-:W-:Y:S05]  /*3980*/  BSYNC B1 ;  /* 0x0000000000017941 */ /* 0x000fea0003800000 */
.L_x_70:
[----:B0----5:R-:W-:Y:S01]  /*3990*/  FMUL R13, R18, R89 ;  /* 0x00000059120d7220 */ /* 0x021fe20000400000 */
[----:B------:R-:W-:Y:S01]  /*39a0*/  ISETP.GT.AND P2, PT, R0, RZ, P1 ;  /* 0x000000ff0000720c */ /* 0x000fe20000f44270 */
[----:B------:R-:W-:Y:S02]  /*39b0*/  BSSY B1, `(.L_x_72) ;  /* 0x0000005000017945 */ /* 0x000fe40003800000 */
[----:B------:R-:W-:-:S05]  /*39c0*/  FFMA R13, R44, R88, R13 ;  /* 0x000000582c0d7223 */ /* 0x000fca000000000d */
[----:B------:R0:W-:Y:S05]  /*39d0*/  @P3 STG.E desc[UR46][R8.64+0xa0], R13 ;  /* 0x0000a00d08003986 */ /* 0x0001ea000c10192e */
[----:B------:R-:W-:Y:S05]  /*39e0*/  @!P2 BRA `(.L_x_73) ;  /* 0x000000000004a947 */ /* 0x000fea0003800000 */
[----:B------:R0:W5:Y:S02]  /*39f0*/  LDG.E.LTC128B R18, desc[UR46][R4.64+0xa4] ;  /* 0x0000a42e04127981 */ /* 0x000164000c1e1920 */
.L_x_73:
[----:B------:R-:W-:Y:S05]  /*3a00*/  BSYNC B1 ;  /* 0x0000000000017941 */ /* 0x000fea0003800000 */
.L_x_72:
[----:B-----5:R-:W-:Y:S01]  /*3a10*/  FMUL R12, R18, R89 ;  /* 0x00000059120c7220 */ /* 0x020fe20000400000 */
[----:B------:R-:W-:Y:S01]  /*3a20*/  ISETP.GT.AND P0, PT, R0, 0x8, P0 ;  /* 0x000000080000780c */ /* 0x000fe20000704270 */
[----:B------:R-:W-:Y:S02]  /*3a30*/  BSSY B1, `(.L_x_74) ;  /* 0x0000005000017945 */ /* 0x000fe40003800000 */
[----:B------:R-:W-:-:S05]  /*3a40*/  FFMA R45, R45, R88, R12 ;  /* 0x000000582d2d7223 */ /* 0x000fca000000000c */
[----:B------:R0:W-:Y:S05]  /*3a50*/  @P2 STG.E desc[UR46][R8.64+0xa4], R45 ;  /* 0x0000a42d08002986 */ /* 0x0001ea000c10192e */
[----:B------:R-:W-:Y:S05]  /*3a60*/  @!P0 BRA `(.L_x_75) ;  /* 0x0000000000048947 */ /* 0x000fea0003800000 */
[----:B------:R0:W5:Y:S02]  /*3a70*/  LDG.E.LTC128B R18, desc[UR46][R6.64+0xa0] ;  /* 0x0000a02e06127981 */ /* 0x000164000c1e1920 */
.L_x_75:
[----:B------:R-:W-:Y:S05]  /*3a80*/  BSYNC B1 ;  /* 0x0000000000017941 */ /* 0x000fea0003800000 */
.L_x_74:
        /* <DEDUP_REMOVED lines=8> */
.L_x_77:
[----:B------:R-:W-:Y:S05]  /*3b10*/  BSYNC B1 ;  /* 0x0000000000017941 */ /* 0x000fea0003800000 */
.L_x_76:
        /* <DEDUP_REMOVED lines=8> */
.L_x_79:
[----:B------:R-:W-:Y:S05]  /*3ba0*/  BSYNC B1 ;  /* 0x0000000000017941 */ /* 0x000fea0003800000 */
.L_x_78:
[----:B0----5:R-:W-:Y:S01]  /*3bb0*/  FMUL R13, R18, R89 ;  /* 0x00000059120d7220 */ /* 0x021fe20000400000 */
[----:B------:R-:W-:Y:S01]  /*3bc0*/  ISETP.GT.AND P1, PT, R0, RZ, P0 ;  /* 0x000000ff0000720c */ /* 0x000fe20000724270 */
[----:B------:R-:W-:Y:S02]  /*3bd0*/  BSSY B1, `(.L_x_80) ;  /* 0x0000005000017945 */ /* 0x000fe40003800000 */
[----:B------:R-:W-:-:S05]  /*3be0*/  FFMA R13, R48, R88, R13 ;  /* 0x00000058300d7223 */ /* 0x000fca000000000d */
[----:B------:R0:W-:Y:S05]  /*3bf0*/  @P3 STG.E desc[UR46][R8.64+0xc0], R13 ;  /* 0x0000c00d08003986 */ /* 0x0001ea000c10192e */
[----:B------:R-:W-:Y:S05]  /*3c00*/  @!P1 BRA `(.L_x_81) ;  /* 0x0000000000049947 */ /* 0x000fea0003800000 */
[----:B------:R0:W5:Y:S02]  /*3c10*/  LDG.E.LTC128B R18, desc[UR46][R4.64+0xc4] ;  /* 0x0000c42e04127981 */ /* 0x000164000c1e1920 */
.L_x_81:
[----:B------:R-:W-:Y:S05]  /*3c20*/  BSYNC B1 ;  /* 0x0000000000017941 */ /* 0x000fea0003800000 */
.L_x_80:
[----:B-----5:R-:W-:Y:S01]  /*3c30*/  FMUL R12, R18, R89 ;  /* 0x00000059120c7220 */ /* 0x020fe20000400000 */
[----:B------:R-:W-:Y:S01]  /*3c40*/  ISETP.GT.AND P2, PT, R0, 0x8, P2 ;  /* 0x000000080000780c */ /* 0x000fe20001744270 */
[----:B------:R-:W-:Y:S02]  /*3c50*/  BSSY B1, `(.L_x_82) ;  /* 0x0000005000017945 */ /* 0x000fe40003800000 */
[----:B------:R-:W-:-:S05]  /*3c60*/  FFMA R49, R49, R88, R12 ;  /* 0x0000005831317223 */ /* 0x000fca000000000c */
[----:B------:R0:W-:Y:S05]  /*3c70*/  @P1 STG.E desc[UR46][R8.64+0xc4], R49 ;  /* 0x0000c43108001986 */ /* 0x0001ea000c10192e */
[----:B------:R-:W-:Y:S05]  /*3c80*/  @!P2 BRA `(.L_x_83) ;  /* 0x000000000004a947 */ /* 0x000fea0003800000 */
[----:B------:R0:W5:Y:S02]  /*3c90*/  LDG.E.LTC128B R18, desc[UR46][R6.64+0xc0] ;  /* 0x0000c02e06127981 */ /* 0x000164000c1e1920 */
.L_x_83:
[----:B------:R-:W-:Y:S05]  /*3ca0*/  BSYNC B1 ;  /* 0x0000000000017941 */ /* 0x000fea0003800000 */
.L_x_82:
        /* <DEDUP_REMOVED lines=8> */
.L_x_85:
[----:B------:R-:W-:Y:S05]  /*3d30*/  BSYNC B1 ;  /* 0x0000000000017941 */ /* 0x000fea0003800000 */
.L_x_84:
        /* <DEDUP_REMOVED lines=8> */
.L_x_87:
[----:B------:R-:W-:Y:S05]  /*3dc0*/  BSYNC B1 ;  /* 0x0000000000017941 */ /* 0x000fea0003800000 */
.L_x_86:
[----:B0----5:R-:W-:Y:S01]  /*3dd0*/  FMUL R13, R18, R89 ;  /* 0x00000059120d7220 */ /* 0x021fe20000400000 */
[----:B------:R-:W-:Y:S01]  /*3de0*/  ISETP.GT.AND P0, PT, R0, RZ, P2 ;  /* 0x000000ff0000720c */ /* 0x000fe20001704270 */
[----:B------:R-:W-:Y:S02]  /*3df0*/  BSSY B1, `(.L_x_88) ;  /* 0x0000005000017945 */ /* 0x000fe40003800000 */
[----:B------:R-:W-:-:S05]  /*3e00*/  FFMA R13, R52, R88, R13 ;  /* 0x00000058340d7223 */ /* 0x000fca000000000d */
[----:B------:R0:W-:Y:S05]  /*3e10*/  @P3 STG.E desc[UR46][R8.64+0xe0], R13 ;  /* 0x0000e00d08003986 */ /* 0x0001ea000c10192e */
[----:B------:R-:W-:Y:S05]  /*3e20*/  @!P0 BRA `(.L_x_89) ;  /* 0x0000000000048947 */ /* 0x000fea0003800000 */
[----:B------:R0:W5:Y:S02]  /*3e30*/  LDG.E.LTC128B R18, desc[UR46][R4.64+0xe4] ;  /* 0x0000e42e04127981 */ /* 0x000164000c1e1920 */
.L_x_89:
[----:B------:R-:W-:Y:S05]  /*3e40*/  BSYNC B1 ;  /* 0x0000000000017941 */ /* 0x000fea0003800000 */
.L_x_88:
[----:B-----5:R-:W-:Y:S01]  /*3e50*/  FMUL R12, R18, R89 ;  /* 0x00000059120c7220 */ /* 0x020fe20000400000 */
[----:B------:R-:W-:Y:S01]  /*3e60*/  ISETP.GT.AND P1, PT, R0, 0x8, P1 ;  /* 0x000000080000780c */ /* 0x000fe20000f24270 */
[----:B------:R-:W-:Y:S02]  /*3e70*/  BSSY B1, `(.L_x_90) ;  /* 0x0000005000017945 */ /* 0x000fe40003800000 */
[----:B------:R-:W-:-:S05]  /*3e80*/  FFMA R53, R53, R88, R12 ;  /* 0x0000005835357223 */ /* 0x000fca000000000c */
[----:B------:R0:W-:Y:S05]  /*3e90*/  @P0 STG.E desc[UR46][R8.64+0xe4], R53 ;  /* 0x0000e43508000986 */ /* 0x0001ea000c10192e */
[----:B------:R-:W-:Y:S05]  /*3ea0*/  @!P1 BRA `(.L_x_91) ;  /* 0x0000000000049947 */ /* 0x000fea0003800000 */
[----:B------:R0:W5:Y:S02]  /*3eb0*/  LDG.E.LTC128B R18, desc[UR46][R6.64+0xe0] ;  /* 0x0000e02e06127981 */ /* 0x000164000c1e1920 */
.L_x_91:
[----:B------:R-:W-:Y:S05]  /*3ec0*/  BSYNC B1 ;  /* 0x0000000000017941 */ /* 0x000fea0003800000 */
.L_x_90:
        /* <DEDUP_REMOVED lines=8> */
.L_x_93:
[----:B------:R-:W-:Y:S05]  /*3f50*/  BSYNC B1 ;  /* 0x0000000000017941 */ /* 0x000fea0003800000 */
.L_x_92:
        /* <DEDUP_REMOVED lines=8> */
.L_x_95:
[----:B------:R-:W-:Y:S05]  /*3fe0*/  BSYNC B1 ;  /* 0x0000000000017941 */ /* 0x000fea0003800000 */
.L_x_94:
[----:B0----5:R-:W-:Y:S01]  /*3ff0*/  FMUL R13, R18, R89 ;  /* 0x00000059120d7220 */ /* 0x021fe20000400000 */
[----:B------:R-:W-:Y:S01]  /*4000*/  ISETP.GT.AND P2, PT, R0, RZ, P1 ;  /* 0x000000ff0000720c */ /* 0x000fe20000f44270 */
[----:B------:R-:W-:Y:S02]  /*4010*/  BSSY B1, `(.L_x_96) ;  /* 0x0000005000017945 */ /* 0x000fe40003800000 */
[----:B------:R-:W-:-:S05]  /*4020*/  FFMA R13, R56, R88, R13 ;  /* 0x00000058380d7223 */ /* 0x000fca000000000d */
[----:B------:R0:W-:Y:S05]  /*4030*/  @P3 STG.E desc[UR46][R8.64+0x100], R13 ;  /* 0x0001000d08003986 */ /* 0x0001ea000c10192e */
[----:B------:R-:W-:Y:S05]  /*4040*/  @!P2 BRA `(.L_x_97) ;  /* 0x000000000004a947 */ /* 0x000fea0003800000 */
[----:B------:R0:W5:Y:S02]  /*4050*/  LDG.E.LTC128B R18, desc[UR46][R4.64+0x104] ;  /* 0x0001042e04127981 */ /* 0x000164000c1e1920 */
.L_x_97:
[----:B------:R-:W-:Y:S05]  /*4060*/  BSYNC B1 ;  /* 0x0000000000017941 */ /* 0x000fea0003800000 */
.L_x_96:
[----:B-----5:R-:W-:Y:S01]  /*4070*/  FMUL R12, R18, R89 ;  /* 0x00000059120c7220 */ /* 0x020fe20000400000 */
[----:B------:R-:W-:Y:S01]  /*4080*/  ISETP.GT.AND P0, PT, R0, 0x8, P0 ;  /* 0x000000080000780c */ /* 0x000fe20000704270 */
[----:B------:R-:W-:Y:S02]  /*4090*/  BSSY B1, `(.L_x_98) ;  /* 0x0000005000017945 */ /* 0x000fe40003800000 */
[----:B------:R-:W-:-:S05]  /*40a0*/  FFMA R57, R57, R88, R12 ;  /* 0x0000005839397223 */ /* 0x000fca000000000c */
[----:B------:R0:W-:Y:S05]  /*40b0*/  @P2 STG.E desc[UR46][R8.64+0x104], R57 ;  /* 0x0001043908002986 */ /* 0x0001ea000c10192e */
[----:B------:R-:W-:Y:S05]  /*40c0*/  @!P0 BRA `(.L_x_99) ;  /* 0x0000000000048947 */ /* 0x000fea0003800000 */
[----:B------:R0:W5:Y:S02]  /*40d0*/  LDG.E.LTC128B R18, desc[UR46][R6.64+0x100] ;  /* 0x0001002e06127981 */ /* 0x000164000c1e1920 */
.L_x_99:
[----:B------:R-:W-:Y:S05]  /*40e0*/  BSYNC B1 ;  /* 0x0000000000017941 */ /* 0x000fea0003800000 */
.L_x_98:
        /* <DEDUP_REMOVED lines=8> */
.L_x_101:
[----:B------:R-:W-:Y:S05]  /*4170*/  BSYNC B1 ;  /* 0x0000000000017941 */ /* 0x000fea0003800000 */
.L_x_100:
        /* <DEDUP_REMOVED lines=8> */
.L_x_103:
[----:B------:R-:W-:Y:S05]  /*4200*/  BSYNC B1 ;  /* 0x0000000000017941 */ /* 0x000fea0003800000 */
.L_x_102:
[----:B0----5:R-:W-:Y:S01]  /*4210*/  FMUL R13, R18, R89 ;  /* 0x00000059120d7220 */ /* 0x021fe20000400000 */
[----:B------:R-:W-:Y:S01]  /*4220*/  ISETP.GT.AND P1, PT, R0, RZ, P0 ;  /* 0x000000ff0000720c */ /* 0x000fe20000724270 */
[----:B------:R-:W-:Y:S02]  /*4230*/  BSSY B1, `(.L_x_104) ;  /* 0x0000005000017945 */ /* 0x000fe40003800000 */
[----:B------:R-:W-:-:S05]  /*4240*/  FFMA R13, R60, R88, R13 ;  /* 0x000000583c0d7223 */ /* 0x000fca000000000d */
[----:B------:R0:W-:Y:S05]  /*4250*/  @P3 STG.E desc[UR46][R8.64+0x120], R13 ;  /* 0x0001200d08003986 */ /* 0x0001ea000c10192e */
[----:B------:R-:W-:Y:S05]  /*4260*/  @!P1 BRA `(.L_x_105) ;  /* 0x0000000000049947 */ /* 0x000fea0003800000 */
[----:B------:R0:W5:Y:S02]  /*4270*/  LDG.E.LTC128B R18, desc[UR46][R4.64+0x124] ;  /* 0x0001242e04127981 */ /* 0x000164000c1e1920 */
.L_x_105:
[----:B------:R-:W-:Y:S05]  /*4280*/  BSYNC B1 ;  /* 0x0000000000017941 */ /* 0x000fea0003800000 */
.L_x_104:
[----:B-----5:R-:W-:Y:S01]  /*4290*/  FMUL R12, R18, R89 ;  /* 0x00000059120c7220 */ /* 0x020fe20000400000 */
[----:B------:R-:W-:Y:S01]  /*42a0*/  ISETP.GT.AND P2, PT, R0, 0x8, P2 ;  /* 0x000000080000780c */ /* 0x000fe20001744270 */
[----:B------:R-:W-:Y:S02]  /*42b0*/  BSSY B1, `(.L_x_106) ;  /* 0x0000005000017945 */ /* 0x000fe40003800000 */
[----:B------:R-:W-:-:S05]  /*42c0*/  FFMA R61, R61, R88, R12 ;  /* 0x000000583d3d7223 */ /* 0x000fca000000000c */
[----:B------:R0:W-:Y:S05]  /*42d0*/  @P1 STG.E desc[UR46][R8.64+0x124], R61 ;  /* 0x0001243d08001986 */ /* 0x0001ea000c10192e */
[----:B------:R-:W-:Y:S05]  /*42e0*/  @!P2 BRA `(.L_x_107) ;  /* 0x000000000004a947 */ /* 0x000fea0003800000 */
[----:B------:R0:W5:Y:S02]  /*42f0*/  LDG.E.LTC128B R18, desc[UR46][R6.64+0x120] ;  /* 0x0001202e06127981 */ /* 0x000164000c1e1920 */
.L_x_107:
[----:B------:R-:W-:Y:S05]  /*4300*/  BSYNC B1 ;  /* 0x0000000000017941 */ /* 0x000fea0003800000 */
.L_x_106:
        /* <DEDUP_REMOVED lines=8> */
.L_x_109:
[----:B------:R-:W-:Y:S05]  /*4390*/  BSYNC B1 ;  /* 0x0000000000017941 */ /* 0x000fea0003800000 */
.L_x_108:
        /* <DEDUP_REMOVED lines=8> */
.L_x_111:
[----:B------:R-:W-:Y:S05]  /*4420*/  BSYNC B1 ;  /* 0x0000000000017941 */ /* 0x000fea0003800000 */
.L_x_110:
[----:B0----5:R-:W-:Y:S01]  /*4430*/  FMUL R13, R18, R89 ;  /* 0x00000059120d7220 */ /* 0x021fe20000400000 */
[----:B------:R-:W-:Y:S01]  /*4440*/  ISETP.GT.AND P0, PT, R0, RZ, P2 ;  /* 0x000000ff0000720c */ /* 0x000fe20001704270 */
[----:B------:R-:W-:Y:S02]  /*4450*/  BSSY B1, `(.L_x_112) ;  /* 0x0000005000017945 */ /* 0x000fe40003800000 */
[----:B------:R-:W-:-:S05]  /*4460*/  FFMA R13, R64, R88, R13 ;  /* 0x00000058400d7223 */ /* 0x000fca000000000d */
[----:B------:R0:W-:Y:S05]  /*4470*/  @P3 STG.E desc[UR46][R8.64+0x140], R13 ;  /* 0x0001400d08003986 */ /* 0x0001ea000c10192e */
[----:B------:R-:W-:Y:S05]  /*4480*/  @!P0 BRA `(.L_x_113) ;  /* 0x0000000000048947 */ /* 0x000fea0003800000 */
[----:B------:R0:W5:Y:S02]  /*4490*/  LDG.E.LTC128B R18, desc[UR46][R4.64+0x144] ;  /* 0x0001442e04127981 */ /* 0x000164000c1e1920 */
.L_x_113:
[----:B------:R-:W-:Y:S05]  /*44a0*/  BSYNC B1 ;  /* 0x0000000000017941 */ /* 0x000fea0003800000 */
.L_x_112:
[----:B-----5:R-:W-:Y:S01]  /*44b0*/  FMUL R12, R18, R89 ;  /* 0x00000059120c7220 */ /* 0x020fe20000400000 */
[----:B------:R-:W-:Y:S01]  /*44c0*/  ISETP.GT.AND P1, PT, R0, 0x8, P1 ;  /* 0x000000080000780c */ /* 0x000fe20000f24270 */
[----:B------:R-:W-:Y:S02]  /*44d0*/  BSSY B1, `(.L_x_114) ;  /* 0x0000005000017945 */ /* 0x000fe40003800000 */
[----:B------:R-:W-:-:S05]  /*44e0*/  FFMA R65, R65, R88, R12 ;  /* 0x0000005841417223 */ /* 0x000fca000000000c */
[----:B------:R0:W-:Y:S05]  /*44f0*/  @P0 STG.E desc[UR46][R8.64+0x144], R65 ;  /* 0x0001444108000986 */ /* 0x0001ea000c10192e */
[----:B------:R-:W-:Y:S05]  /*4500*/  @!P1 BRA `(.L_x_115) ;  /* 0x0000000000049947 */ /* 0x000fea0003800000 */
[----:B------:R0:W5:Y:S02]  /*4510*/  LDG.E.LTC128B R18, desc[UR46][R6.64+0x140] ;  /* 0x0001402e06127981 */ /* 0x000164000c1e1920 */
.L_x_115:
[----:B------:R-:W-:Y:S05]  /*4520*/  BSYNC B1 ;  /* 0x0000000000017941 */ /* 0x000fea0003800000 */
.L_x_114:
        /* <DEDUP_REMOVED lines=8> */
.L_x_117:
[----:B------:R-:W-:Y:S05]  /*45b0*/  BSYNC B1 ;  /* 0x0000000000017941 */ /* 0x000fea0003800000 */
.L_x_116:
        /* <DEDUP_REMOVED lines=8> */
.L_x_119:
[----:B------:R-:W-:Y:S05]  /*4640*/  BSYNC B1 ;  /* 0x0000000000017941 */ /* 0x000fea0003800000 */
.L_x_118:
[----:B0----5:R-:W-:Y:S01]  /*4650*/  FMUL R13, R18, R89 ;  /* 0x00000059120d7220 */ /* 0x021fe20000400000 */
[----:B------:R-:W-:Y:S01]  /*4660*/  ISETP.GT.AND P2, PT, R0, RZ, P1 ;  /* 0x000000ff0000720c */ /* 0x000fe20000f44270 */
[----:B------:R-:W-:Y:S02]  /*4670*/  BSSY B1, `(.L_x_120) ;  /* 0x0000005000017945 */ /* 0x000fe40003800000 */
[----:B------:R-:W-:-:S05]  /*4680*/  FFMA R13, R68, R88, R13 ;  /* 0x00000058440d7223 */ /* 0x000fca000000000d */
[----:B------:R0:W-:Y:S05]  /*4690*/  @P3 STG.E desc[UR46][R8.64+0x160], R13 ;  /* 0x0001600d08003986 */ /* 0x0001ea000c10192e */
[----:B------:R-:W-:Y:S05]  /*46a0*/  @!P2 BRA `(.L_x_121) ;  /* 0x000000000004a947 */ /* 0x000fea0003800000 */
[----:B------:R0:W5:Y:S02]  /*46b0*/  LDG.E.LTC128B R18, desc[UR46][R4.64+0x164] ;  /* 0x0001642e04127981 */ /* 0x000164000c1e1920 */
.L_x_121:
[----:B------:R-:W-:Y:S05]  /*46c0*/  BSYNC B1 ;  /* 0x0000000000017941 */ /* 0x000fea0003800000 */
.L_x_120:
[----:B-----5:R-:W-:Y:S01]  /*46d0*/  FMUL R12, R18, R89 ;  /* 0x00000059120c7220 */ /* 0x020fe20000400000 */
[----:B------:R-:W-:Y:S01]  /*46e0*/  ISETP.GT.AND P0, PT, R0, 0x8, P0 ;  /* 0x000000080000780c */ /* 0x000fe20000704270 */
[----:B------:R-:W-:Y:S02]  /*46f0*/  BSSY B1, `(.L_x_122) ;  /* 0x0000005000017945 */ /* 0x000fe40003800000 */
[----:B------:R-:W-:-:S05]  /*4700*/  FFMA R69, R69, R88, R12 ;  /* 0x0000005845457223 */ /* 0x000fca000000000c */
[----:B------:R0:W-:Y:S05]  /*4710*/  @P2 STG.E desc[UR46][R8.64+0x164], R69 ;  /* 0x0001644508002986 */ /* 0x0001ea000c10192e */
[----:B------:R-:W-:Y:S05]  /*4720*/  @!P0 BRA `(.L_x_123) ;  /* 0x0000000000048947 */ /* 0x000fea0003800000 */
[----:B------:R0:W5:Y:S02]  /*4730*/  LDG.E.LTC128B R18, desc[UR46][R6.64+0x160] ;  /* 0x0001602e06127981 */ /* 0x000164000c1e1920 */
.L_x_123:
[----:B------:R-:W-:Y:S05]  /*4740*/  BSYNC B1 ;  /* 0x0000000000017941 */ /* 0x000fea0003800000 */
.L_x_122:
        /* <DEDUP_REMOVED lines=8> */
.L_x_125:
[----:B------:R-:W-:Y:S05]  /*47d0*/  BSYNC B1 ;  /* 0x0000000000017941 */ /* 0x000fea0003800000 */
.L_x_124:
        /* <DEDUP_REMOVED lines=8> */
.L_x_127:
[----:B------:R-:W-:Y:S05]  /*4860*/  BSYNC B1 ;  /* 0x0000000000017941 */ /* 0x000fea0003800000 */
.L_x_126:
[----:B0----5:R-:W-:Y:S01]  /*4870*/  FMUL R13, R18, R89 ;  /* 0x00000059120d7220 */ /* 0x021fe20000400000 */
[----:B------:R-:W-:Y:S01]  /*4880*/  ISETP.GT.AND P1, PT, R0, RZ, P0 ;  /* 0x000000ff0000720c */ /* 0x000fe20000724270 */
[----:B------:R-:W-:Y:S02]  /*4890*/  BSSY B1, `(.L_x_128) ;  /* 0x0000005000017945 */ /* 0x000fe40003800000 */
[----:B------:R-:W-:-:S05]  /*48a0*/  FFMA R13, R72, R88, R13 ;  /* 0x00000058480d7223 */ /* 0x000fca000000000d */
[----:B------:R0:W-:Y:S05]  /*48b0*/  @P3 STG.E desc[UR46][R8.64+0x180], R13 ;  /* 0x0001800d08003986 */ /* 0x0001ea000c10192e */
[----:B------:R-:W-:Y:S05]  /*48c0*/  @!P1 BRA `(.L_x_129) ;  /* 0x0000000000049947 */ /* 0x000fea0003800000 */
[----:B------:R0:W5:Y:S02]  /*48d0*/  LDG.E.LTC128B R18, desc[UR46][R4.64+0x184] ;  /* 0x0001842e04127981 */ /* 0x000164000c1e1920 */
.L_x_129:
[----:B------:R-:W-:Y:S05]  /*48e0*/  BSYNC B1 ;  /* 0x0000000000017941 */ /* 0x000fea0003800000 */
.L_x_128:
[----:B-----5:R-:W-:Y:S01]  /*48f0*/  FMUL R12, R18, R89 ;  /* 0x00000059120c7220 */ /* 0x020fe20000400000 */
[----:B------:R-:W-:Y:S01]  /*4900*/  ISETP.GT.AND P2, PT, R0, 0x8, P2 ;  /* 0x000000080000780c */ /* 0x000fe20001744270 */
[----:B------:R-:W-:Y:S02]  /*4910*/  BSSY B1, `(.L_x_130) ;  /* 0x0000005000017945 */ /* 0x000fe40003800000 */
[----:B------:R-:W-:-:S05]  /*4920*/  FFMA R73, R73, R88, R12 ;  /* 0x0000005849497223 */ /* 0x000fca000000000c */
[----:B------:R0:W-:Y:S05]  /*4930*/  @P1 STG.E desc[UR46][R8.64+0x184], R73 ;  /* 0x0001844908001986 */ /* 0x0001ea000c10192e */
[----:B------:R-:W-:Y:S05]  /*4940*/  @!P2 BRA `(.L_x_131) ;  /* 0x000000000004a947 */ /* 0x000fea0003800000 */
[----:B------:R0:W5:Y:S02]  /*4950*/  LDG.E.LTC128B R18, desc[UR46][R6.64+0x180] ;  /* 0x0001802e06127981 */ /* 0x000164000c1e1920 */
.L_x_131:
[----:B------:R-:W-:Y:S05]  /*4960*/  BSYNC B1 ;  /* 0x0000000000017941 */ /* 0x000fea0003800000 */
.L_x_130:
        /* <DEDUP_REMOVED lines=8> */
.L_x_133:
[----:B------:R-:W-:Y:S05]  /*49f0*/  BSYNC B1 ;  /* 0x0000000000017941 */ /* 0x000fea0003800000 */
.L_x_132:
        /* <DEDUP_REMOVED lines=8> */
.L_x_135:
[----:B------:R-:W-:Y:S05]  /*4a80*/  BSYNC B1 ;  /* 0x0000000000017941 */ /* 0x000fea0003800000 */
.L_x_134:
[----:B0----5:R-:W-:Y:S01]  /*4a90*/  FMUL R13, R18, R89 ;  /* 0x00000059120d7220 */ /* 0x021fe20000400000 */
[----:B------:R-:W-:Y:S01]  /*4aa0*/  ISETP.GT.AND P0, PT, R0, RZ, P2 ;  /* 0x000000ff0000720c */ /* 0x000fe20001704270 */
[----:B------:R-:W-:Y:S02]  /*4ab0*/  BSSY B1, `(.L_x_136) ;  /* 0x0000005000017945 */ /* 0x000fe40003800000 */
[----:B------:R-:W-:-:S05]  /*4ac0*/  FFMA R13, R76, R88, R13 ;  /* 0x000000584c0d7223 */ /* 0x000fca000000000d */
[----:B------:R0:W-:Y:S05]  /*4ad0*/  @P3 STG.E desc[UR46][R8.64+0x1a0], R13 ;  /* 0x0001a00d08003986 */ /* 0x0001ea000c10192e */
[----:B------:R-:W-:Y:S05]  /*4ae0*/  @!P0 BRA `(.L_x_137) ;  /* 0x0000000000048947 */ /* 0x000fea0003800000 */
[----:B------:R0:W5:Y:S02]  /*4af0*/  LDG.E.LTC128B R18, desc[UR46][R4.64+0x1a4] ;  /* 0x0001a42e04127981 */ /* 0x000164000c1e1920 */
.L_x_137:
[----:B------:R-:W-:Y:S05]  /*4b00*/  BSYNC B1 ;  /* 0x0000000000017941 */ /* 0x000fea0003800000 */
.L_x_136:
[----:B-----5:R-:W-:Y:S01]  /*4b10*/  FMUL R12, R18, R89 ;  /* 0x00000059120c7220 */ /* 0x020fe20000400000 */
[----:B------:R-:W-:Y:S01]  /*4b20*/  ISETP.GT.AND P1, PT, R0, 0x8, P1 ;  /* 0x000000080000780c */ /* 0x000fe20000f24270 */
[----:B------:R-:W-:Y:S02]  /*4b30*/  BSSY B1, `(.L_x_138) ;  /* 0x0000005000017945 */ /* 0x000fe40003800000 */
[----:B------:R-:W-:-:S05]  /*4b40*/  FFMA R77, R77, R88, R12 ;  /* 0x000000584d4d7223 */ /* 0x000fca000000000c */
[----:B------:R0:W-:Y:S05]  /*4b50*/  @P0 STG.E desc[UR46][R8.64+0x1a4], R77 ;  /* 0x0001a44d08000986 */ /* 0x0001ea000c10192e */
[----:B------:R-:W-:Y:S05]  /*4b60*/  @!P1 BRA `(.L_x_139) ;  /* 0x0000000000049947 */ /* 0x000fea0003800000 */
[----:B------:R0:W5:Y:S02]  /*4b70*/  LDG.E.LTC128B R18, desc[UR46][R6.64+0x1a0] ;  /* 0x0001a02e06127981 */ /* 0x000164000c1e1920 */
.L_x_139:
[----:B------:R-:W-:Y:S05]  /*4b80*/  BSYNC B1 ;  /* 0x0000000000017941 */ /* 0x000fea0003800000 */
.L_x_138:
        /* <DEDUP_REMOVED lines=8> */
.L_x_141:
[----:B------:R-:W-:Y:S05]  /*4c10*/  BSYNC B1 ;  /* 0x0000000000017941 */ /* 0x000fea0003800000 */
.L_x_140:
        /* <DEDUP_REMOVED lines=8> */
.L_x_143:
[----:B------:R-:W-:Y:S05]  /*4ca0*/  BSYNC B1 ;  /* 0x0000000000017941 */ /* 0x000fea0003800000 */
.L_x_142:
[----:B0----5:R-:W-:Y:S01]  /*4cb0*/  FMUL R13, R18, R89 ;  /* 0x00000059120d7220 */ /* 0x021fe20000400000 */
[----:B------:R-:W-:Y:S01]  /*4cc0*/  ISETP.GT.AND P2, PT, R0, RZ, P1 ;  /* 0x000000ff0000720c */ /* 0x000fe20000f44270 */
[----:B------:R-:W-:Y:S02]  /*4cd0*/  BSSY B1, `(.L_x_144) ;  /* 0x0000005000017945 */ /* 0x000fe40003800000 */
[----:B------:R-:W-:-:S05]  /*4ce0*/  FFMA R13, R80, R88, R13 ;  /* 0x00000058500d7223 */ /* 0x000fca000000000d */
[----:B------:R0:W-:Y:S05]  /*4cf0*/  @P3 STG.E desc[UR46][R8.64+0x1c0], R13 ;  /* 0x0001c00d08003986 */ /* 0x0001ea000c10192e */
[----:B------:R-:W-:Y:S05]  /*4d00*/  @!P2 BRA `(.L_x_145) ;  /* 0x000000000004a947 */ /* 0x000fea0003800000 */
[----:B------:R0:W5:Y:S02]  /*4d10*/  LDG.E.LTC128B R18, desc[UR46][R4.64+0x1c4] ;  /* 0x0001c42e04127981 */ /* 0x000164000c1e1920 */
.L_x_145:
[----:B------:R-:W-:Y:S05]  /*4d20*/  BSYNC B1 ;  /* 0x0000000000017941 */ /* 0x000fea0003800000 */
.L_x_144:
[----:B-----5:R-:W-:Y:S01]  /*4d30*/  FMUL R12, R18, R89 ;  /* 0x00000059120c7220 */ /* 0x020fe20000400000 */
[----:B------:R-:W-:Y:S01]  /*4d40*/  ISETP.GT.AND P0, PT, R0, 0x8, P0 ;  /* 0x000000080000780c */ /* 0x000fe20000704270 */
[----:B------:R-:W-:Y:S02]  /*4d50*/  BSSY B1, `(.L_x_146) ;  /* 0x0000005000017945 */ /* 0x000fe40003800000 */
[----:B------:R-:W-:-:S05]  /*4d60*/  FFMA R81, R81, R88, R12 ;  /* 0x0000005851517223 */ /* 0x000fca000000000c */
[----:B------:R0:W-:Y:S05]  /*4d70*/  @P2 STG.E desc[UR46][R8.64+0x1c4], R81 ;  /* 0x0001c45108002986 */ /* 0x0001ea000c10192e */
[----:B------:R-:W-:Y:S05]  /*4d80*/  @!P0 BRA `(.L_x_147) ;  /* 0x0000000000048947 */ /* 0x000fea0003800000 */
[----:B------:R0:W5:Y:S02]  /*4d90*/  LDG.E.LTC128B R18, desc[UR46][R6.64+0x1c0] ;  /* 0x0001c02e06127981 */ /* 0x000164000c1e1920 */
.L_x_147:
[----:B------:R-:W-:Y:S05]  /*4da0*/  BSYNC B1 ;  /* 0x0000000000017941 */ /* 0x000fea0003800000 */
.L_x_146:
        /* <DEDUP_REMOVED lines=8> */
.L_x_149:
[----:B------:R-:W-:Y:S05]  /*4e30*/  BSYNC B1 ;  /* 0x0000000000017941 */ /* 0x000fea0003800000 */
.L_x_148:
        /* <DEDUP_REMOVED lines=8> */
.L_x_151:
[----:B------:R-:W-:Y:S05]  /*4ec0*/  BSYNC B1 ;  /* 0x0000000000017941 */ /* 0x000fea0003800000 */
.L_x_150:
[----:B-----5:R-:W-:Y:S01]  /*4ed0*/  FMUL R3, R18, R89 ;  /* 0x0000005912037220 */ /* 0x020fe20000400000 */
[----:B------:R-:W-:Y:S01]  /*4ee0*/  ISETP.GT.AND P1, PT, R0, RZ, P0 ;  /* 0x000000ff0000720c */ /* 0x000fe20000724270 */
[----:B------:R-:W-:Y:S02]  /*4ef0*/  BSSY B1, `(.L_x_152) ;  /* 0x0000005000017945 */ /* 0x000fe40003800000 */
[----:B------:R-:W-:-:S05]  /*4f00*/  FFMA R3, R84, R88, R3 ;  /* 0x0000005854037223 */ /* 0x000fca0000000003 */
[----:B------:R0:W-:Y:S05]  /*4f10*/  @P3 STG.E desc[UR46][R8.64+0x1e0], R3 ;  /* 0x0001e00308003986 */ /* 0x0001ea000c10192e */
[----:B------:R-:W-:Y:S05]  /*4f20*/  @!P1 BRA `(.L_x_153) ;  /* 0x0000000000049947 */ /* 0x000fea0003800000 */
[----:B------:R0:W5:Y:S02]  /*4f30*/  LDG.E.LTC128B R18, desc[UR46][R4.64+0x1e4] ;  /* 0x0001e42e04127981 */ /* 0x000164000c1e1920 */
.L_x_153:
[----:B------:R-:W-:Y:S05]  /*4f40*/  BSYNC B1 ;  /* 0x0000000000017941 */ /* 0x000fea0003800000 */
.L_x_152:
[----:B0---45:R-:W-:Y:S01]  /*4f50*/  FMUL R4, R18, R89 ;  /* 0x0000005912047220 */ /* 0x031fe20000400000 */
[----:B------:R-:W-:Y:S01]  /*4f60*/  ISETP.GT.AND P2, PT, R0, 0x8, P2 ;  /* 0x000000080000780c */ /* 0x000fe20001744270 */
[----:B------:R-:W-:Y:S02]  /*4f70*/  BSSY B1, `(.L_x_154) ;  /* 0x0000005000017945 */ /* 0x000fe40003800000 */
[----:B------:R-:W-:-:S05]  /*4f80*/  FFMA R85, R85, R88, R4 ;  /* 0x0000005855557223 */ /* 0x000fca0000000004 */
[----:B------:R0:W-:Y:S05]  /*4f90*/  @P1 STG.E desc[UR46][R8.64+0x1e4], R85 ;  /* 0x0001e45508001986 */ /* 0x0001ea000c10192e */
[----:B------:R-:W-:Y:S05]  /*4fa0*/  @!P2 BRA `(.L_x_155) ;  /* 0x000000000004a947 */ /* 0x000fea0003800000 */
[----:B------:R4:W5:Y:S02]  /*4fb0*/  LDG.E.LTC128B R18, desc[UR46][R6.64+0x1e0] ;  /* 0x0001e02e06127981 */ /* 0x000964000c1e1920 */
.L_x_155:
[----:B------:R-:W-:Y:S05]  /*4fc0*/  BSYNC B1 ;  /* 0x0000000000017941 */ /* 0x000fea0003800000 */
.L_x_154:
[----:B-----5:R-:W-:Y:S01]  /*4fd0*/  FMUL R3, R18, R89 ;  /* 0x0000005912037220 */ /* 0x020fe20000400000 */
[----:B------:R-:W-:Y:S01]  /*4fe0*/  @P2 IMAD.MOV.U32 R4, RZ, RZ, R10 ;  /* 0x000000ffff042224 */ /* 0x000fe200078e000a */
[----:B------:R-:W-:Y:S01]  /*4ff0*/  ISETP.GT.AND P0, PT, R0, 0x8, P0 ;  /* 0x000000080000780c */ /* 0x000fe20000704270 */
[----:B------:R-:W-:Y:S02]  /*5000*/  @P2 IMAD.MOV.U32 R5, RZ, RZ, R11 ;  /* 0x000000ffff052224 */ /* 0x000fe400078e000b */
[----:B------:R-:W-:Y:S01]  /*5010*/  FFMA R3, R86, R88, R3 ;  /* 0x0000005856037223 */ /* 0x000fe20000000003 */
[----:B------:R-:W-:Y:S04]  /*5020*/  BSSY B1, `(.L_x_156) ;  /* 0x0000004000017945 */ /* 0x000fe80003800000 */
[----:B------:R0:W-:Y:S05]  /*5030*/  @P2 STG.E desc[UR46][R4.64+0x1e0], R3 ;  /* 0x0001e00304002986 */ /* 0x0001ea000c10192e */
[----:B------:R-:W-:Y:S05]  /*5040*/  @!P0 BRA `(.L_x_157) ;  /* 0x0000000000048947 */ /* 0x000fea0003800000 */
[----:B------:R0:W5:Y:S02]  /*5050*/  LDG.E.LTC128B R18, desc[UR46][R6.64+0x1e4] ;  /* 0x0001e42e06127981 */ /* 0x000164000c1e1920 */
.L_x_157:
[----:B------:R-:W-:Y:S05]  /*5060*/  BSYNC B1 ;  /* 0x0000000000017941 */ /* 0x000fea0003800000 */
.L_x_156:
[----:B-----5:R-:W-:-:S04]  /*5070*/  FMUL R18, R18, R89 ;  /* 0x0000005912127220 */ /* 0x020fc80000400000 */
[----:B------:R-:W-:Y:S01]  /*5080*/  FFMA R87, R87, R88, R18 ;  /* 0x0000005857577223 */ /* 0x000fe20000000012 */
[----:B------:R-:W-:Y:S06]  /*5090*/  @!P0 BRA `(.L_x_158) ;  /* 0x0000000c00a08947 */ /* 0x000fec0003800000 */
[----:B------:R0:W-:Y:S01]  /*50a0*/  STG.E desc[UR46][R10.64+0x1e4], R87 ;  /* 0x0001e4570a007986 */ /* 0x0001e2000c10192e */
[----:B------:R-:W-:Y:S05]  /*50b0*/  BRA `(.L_x_158) ;  /* 0x0000000c00987947 */ /* 0x000fea0003800000 */
.L_x_33:
[----:B------:R-:W-:Y:S01]  /*50c0*/  ISETP.GT.AND P0, PT, R3, 0x1, PT ;  /* 0x000000010300780c */ /* 0x000fe20003f04270 */
[----:B------:R-:W-:Y:S01]  /*50d0*/  ULDC.64 UR4, c[0x0][0x5c0] ;  /* 0x0001700000047ab9 */ /* 0x000fe20000000a00 */
[-C--:B------:R-:W-:Y:S01]  /*50e0*/  FMUL R9, R24, R88.reuse ;  /* 0x0000005818097220 */ /* 0x080fe20000400000 */
[----:B------:R-:W-:Y:S01]  /*50f0*/  LEA R4, P4, R106, UR4, 0x2 ;  /* 0x000000046a047c11 */ /* 0x000fe2000f8810ff */
[-C--:B------:R-:W-:Y:S01]  /*5100*/  FMUL R25, R25, R88.reuse ;  /* 0x0000005819197220 */ /* 0x080fe20000400000 */
[----:B------:R-:W-:Y:S01]  /*5110*/  ISETP.GT.AND P2, PT, R0, RZ, P0 ;  /* 0x000000ff0000720c */ /* 0x000fe20000744270 */
[-C--:B------:R-:W-:Y:S01]  /*5120*/  FMUL R27, R27, R88.reuse ;  /* 0x000000581b1b7220 */ /* 0x080fe20000400000 */
[----:B------:R-:W-:Y:S01]  /*5130*/  LEA.HI.X R5, R106, UR5, R115, 0x2, P4 ;  /* 0x000000056a057c11 */ /* 0x000fe2000a0f1473 */
[-C--:B------:R-:W-:Y:S01]  /*5140*/  FMUL R11, R28, R88.reuse ;  /* 0x000000581c0b7220 */ /* 0x080fe20000400000 */
[----:B------:R-:W-:Y:S01]  /*5150*/  ISETP.GT.AND P3, PT, R0, 0x8, P3 ;  /* 0x000000080000780c */ /* 0x000fe20001f64270 */
[-C--:B------:R-:W-:Y:S01]  /*5160*/  FMUL R29, R29, R88.reuse ;  /* 0x000000581d1d7220 */ /* 0x080fe20000400000 */
[----:B------:R-:W-:Y:S01]  /*5170*/  SHF.L.U64.HI R7, R94, 0x2, R95 ;  /* 0x000000025e077819 */ /* 0x000fe2000001025f */
[----:B------:R0:W-:Y:S01]  /*5180*/  @P1 STG.E desc[UR46][R4.64], R9 ;  /* 0x0000000904001986 */ /* 0x0001e2000c10192e */
[----:B------:R-:W-:Y:S01]  /*5190*/  ISETP.GT.AND P0, PT, R0, 0x8, P0 ;  /* 0x000000080000780c */ /* 0x000fe20000704270 */
[----:B------:R-:W-:Y:S01]  /*51a0*/  FMUL R31, R31, R88 ;  /* 0x000000581f1f7220 */ /* 0x000fe20000400000 */
[----:B------:R-:W-:Y:S01]  /*51b0*/  LEA R6, P1, R94, R4, 0x2 ;  /* 0x000000045e067211 */ /* 0x000fe200078210ff */
[-C--:B------:R-:W-:Y:S01]  /*51c0*/  FMUL R33, R33, R88.reuse ;  /* 0x0000005821217220 */ /* 0x080fe20000400000 */
[C---:B------:R-:W-:Y:S01]  /*51d0*/  ISETP.GT.AND P5, PT, R3.reuse, 0x8, PT ;  /* 0x000000080300780c */ /* 0x040fe20003fa4270 */
[----:B------:R-:W-:Y:S01]  /*51e0*/  @P2 STG.E desc[UR46][R4.64+0x4], R25 ;  /* 0x0000041904002986 */ /* 0x000fe2000c10192e */
[----:B------:R-:W-:Y:S01]  /*51f0*/  ISETP.GT.AND P4, PT, R3, 0x9, PT ;  /* 0x000000090300780c */ /* 0x000fe20003f84270 */
[----:B------:R-:W-:Y:S01]  /*5200*/  IMAD.X R7, R7, 0x1, R5, P1 ;  /* 0x0000000107077824 */ /* 0x000fe200008e0605 */
[C---:B------:R-:W-:Y:S01]  /*5210*/  ISETP.GT.AND P2, PT, R0.reuse, RZ, P5 ;  /* 0x000000ff0000720c */ /* 0x040fe20002f44270 */
[-C--:B------:R-:W-:Y:S01]  /*5220*/  FMUL R35, R35, R88.reuse ;  /* 0x0000005823237220 */ /* 0x080fe20000400000 */
[----:B------:R-:W-:Y:S01]  /*5230*/  ISETP.GT.AND P1, PT, R0, RZ, P4 ;  /* 0x000000ff0000720c */ /* 0x000fe20002724270 */
[-C--:B0-----:R-:W-:Y:S01]  /*5240*/  FMUL R9, R26, R88.reuse ;  /* 0x000000581a097220 */ /* 0x081fe20000400000 */
[C---:B------:R-:W-:Y:S01]  /*5250*/  ISETP.GT.AND P4, PT, R0.reuse, 0x8, P4 ;  /* 0x000000080000780c */ /* 0x040fe20002784270 */
[-C--:B------:R-:W-:Y:S01]  /*5260*/  FMUL R37, R37, R88.reuse ;  /* 0x0000005825257220 */ /* 0x080fe20000400000 */
[-C--:B------:R-:W-:Y:S01]  /*5270*/  FMUL R39, R39, R88.reuse ;  /* 0x0000005827277220 */ /* 0x080fe20000400000 */
[-C--:B------:R-:W-:Y:S01]  /*5280*/  FMUL R41, R41, R88.reuse ;  /* 0x0000005829297220 */ /* 0x080fe20000400000 */
[----:B------:R0:W-:Y:S01]  /*5290*/  @P3 STG.E desc[UR46][R6.64], R9 ;  /* 0x0000000906003986 */ /* 0x0001e2000c10192e */
[----:B------:R-:W-:Y:S01]  /*52a0*/  ISETP.GT.AND P3, PT, R3, 0x11, PT ;  /* 0x000000110300780c */ /* 0x000fe20003f64270 */
[-C--:B------:R-:W-:Y:S01]  /*52b0*/  FMUL R43, R43, R88.reuse ;  /* 0x000000582b2b7220 */ /* 0x080fe20000400000 */
[-C--:B------:R-:W-:Y:S01]  /*52c0*/  FMUL R45, R45, R88.reuse ;  /* 0x000000582d2d7220 */ /* 0x080fe20000400000 */
[----:B------:R-:W-:Y:S01]  /*52d0*/  @P0 STG.E desc[UR46][R6.64+0x4], R27 ;  /* 0x0000041b06000986 */ /* 0x000fe2000c10192e */
[C---:B------:R-:W-:Y:S01]  /*52e0*/  ISETP.GT.AND P0, PT, R0.reuse, 0x8, P5 ;  /* 0x000000080000780c */ /* 0x040fe20002f04270 */
[-C--:B------:R-:W-:Y:S01]  /*52f0*/  FMUL R47, R47, R88.reuse ;  /* 0x000000582f2f7220 */ /* 0x080fe20000400000 */
[----:B------:R-:W-:Y:S01]  /*5300*/  ISETP.GT.AND P5, PT, R3, 0x10, PT ;  /* 0x000000100300780c */ /* 0x000fe20003fa4270 */
[----:B------:R1:W-:Y:S01]  /*5310*/  @P2 STG.E desc[UR46][R4.64+0x20], R11 ;  /* 0x0000200b04002986 */ /* 0x0003e2000c10192e */
[-C--:B------:R-:W-:Y:S01]  /*5320*/  FMUL R49, R49, R88.reuse ;  /* 0x0000005831317220 */ /* 0x080fe20000400000 */
[-C--:B------:R-:W-:Y:S01]  /*5330*/  FMUL R51, R51, R88.reuse ;  /* 0x0000005833337220 */ /* 0x080fe20000400000 */
[C---:B------:R-:W-:Y:S01]  /*5340*/  ISETP.GT.AND P2, PT, R0.reuse, RZ, P5 ;  /* 0x000000ff0000720c */ /* 0x040fe20002f44270 */
[----:B------:R-:W-:Y:S01]  /*5350*/  @P1 STG.E desc[UR46][R4.64+0x24], R29 ;  /* 0x0000241d04001986 */ /* 0x000fe2000c10192e */
[----:B------:R-:W-:Y:S01]  /*5360*/  ISETP.GT.AND P1, PT, R0, RZ, P3 ;  /* 0x000000ff0000720c */ /* 0x000fe20001f24270 */
[-C--:B0-----:R-:W-:Y:S01]  /*5370*/  FMUL R9, R30, R88.reuse ;  /* 0x000000581e097220 */ /* 0x081fe20000400000 */
[----:B------:R-:W-:Y:S01]  /*5380*/  ISETP.GT.AND P3, PT, R0, 0x8, P3 ;  /* 0x000000080000780c */ /* 0x000fe20001f64270 */
[-C--:B------:R-:W-:Y:S01]  /*5390*/  FMUL R53, R53, R88.reuse ;  /* 0x0000005835357220 */ /* 0x080fe20000400000 */
[-C--:B------:R-:W-:Y:S01]  /*53a0*/  FMUL R55, R55, R88.reuse ;  /* 0x0000005837377220 */ /* 0x080fe20000400000 */
[-C--:B------:R-:W-:Y:S01]  /*53b0*/  FMUL R57, R57, R88.reuse ;  /* 0x0000005839397220 */ /* 0x080fe20000400000 */
[----:B------:R0:W-:Y:S01]  /*53c0*/  @P0 STG.E desc[UR46][R6.64+0x20], R9 ;  /* 0x0000200906000986 */ /* 0x0001e2000c10192e */
[-C--:B-1----:R-:W-:Y:S01]  /*53d0*/  FMUL R11, R32, R88.reuse ;  /* 0x00000058200b7220 */ /* 0x082fe20000400000 */
[C---:B------:R-:W-:Y:S01]  /*53e0*/  ISETP.GT.AND P0, PT, R0.reuse, 0x8, P5 ;  /* 0x000000080000780c */ /* 0x040fe20002f04270 */
[-C--:B------:R-:W-:Y:S01]  /*53f0*/  FMUL R59, R59, R88.reuse ;  /* 0x000000583b3b7220 */ /* 0x080fe20000400000 */
[----:B------:R-:W-:Y:S01]  /*5400*/  @P4 STG.E desc[UR46][R6.64+0x24], R31 ;  /* 0x0000241f06004986 */ /* 0x000fe2000c10192e */
[----:B------:R-:W-:Y:S01]  /*5410*/  ISETP.GT.AND P5, PT, R3, 0x18, PT ;  /* 0x000000180300780c */ /* 0x000fe20003fa4270 */
[-C--:B------:R-:W-:Y:S01]  /*5420*/  FMUL R61, R61, R88.reuse ;  /* 0x000000583d3d7220 */ /* 0x080fe20000400000 */
[----:B------:R-:W-:Y:S01]  /*5430*/  ISETP.GT.AND P4, PT, R3, 0x19, PT ;  /* 0x000000190300780c */ /* 0x000fe20003f84270 */
[----:B------:R1:W-:Y:S01]  /*5440*/  @P2 STG.E desc[UR46][R4.64+0x40], R11 ;  /* 0x0000400b04002986 */ /* 0x0003e2000c10192e */
[C---:B------:R-:W-:Y:S01]  /*5450*/  ISETP.GT.AND P2, PT, R0.reuse, RZ, P5 ;  /* 0x000000ff0000720c */ /* 0x040fe20002f44270 */
[-C--:B------:R-:W-:Y:S01]  /*5460*/  FMUL R63, R63, R88.reuse ;  /* 0x000000583f3f7220 */ /* 0x080fe20000400000 */
[-C--:B------:R-:W-:Y:S01]  /*5470*/  FMUL R65, R65, R88.reuse ;  /* 0x0000005841417220 */ /* 0x080fe20000400000 */
        /* <DEDUP_REMOVED lines=28> */
[----:B------:R-:W-:Y:S01]  /*5640*/  ISETP.GT.AND P0, PT, R0, 0x8, P5 ;  /* 0x000000080000780c */ /* 0x000fe20002f04270 */
[----:B------:R-:W-:Y:S01]  /*5650*/  FMUL R87, R87, R88 ;  /* 0x0000005857577220 */ /* 0x000fe20000400000 */
[----:B------:R-:W-:Y:S01]  /*5660*/  @P4 STG.E desc[UR46][R6.64+0x64], R39 ;  /* 0x0000642706004986 */ /* 0x000fe2000c10192e */
[----:B------:R-:W-:-:S02]  /*5670*/  ISETP.GT.AND P5, PT, R3, 0x28, PT ;  /* 0x000000280300780c */ /* 0x000fc40003fa4270 */
[----:B------:R-:W-:Y:S01]  /*5680*/  ISETP.GT.AND P4, PT, R3, 0x29, PT ;  /* 0x000000290300780c */ /* 0x000fe20003f84270 */
[----:B------:R1:W-:Y:S01]  /*5690*/  @P2 STG.E desc[UR46][R4.64+0x80], R11 ;  /* 0x0000800b04002986 */ /* 0x0003e2000c10192e */
[----:B------:R-:W-:-:S03]  /*56a0*/  ISETP.GT.AND P2, PT, R0, RZ, P5 ;  /* 0x000000ff0000720c */ /* 0x000fc60002f44270 */
[----:B------:R-:W-:Y:S01]  /*56b0*/  @P1 STG.E desc[UR46][R4.64+0x84], R41 ;  /* 0x0000842904001986 */ /* 0x000fe2000c10192e */
[----:B------:R-:W-:Y:S01]  /*56c0*/  ISETP.GT.AND P1, PT, R0, RZ, P4 ;  /* 0x000000ff0000720c */ /* 0x000fe20002724270 */
[----:B0-----:R-:W-:Y:S01]  /*56d0*/  FMUL R9, R42, R88 ;  /* 0x000000582a097220 */ /* 0x001fe20000400000 */
[----:B------:R-:W-:-:S04]  /*56e0*/  ISETP.GT.AND P4, PT, R0, 0x8, P4 ;  /* 0x000000080000780c */ /* 0x000fc80002784270 */
[----:B------:R0:W-:Y:S01]  /*56f0*/  @P0 STG.E desc[UR46][R6.64+0x80], R9 ;  /* 0x0000800906000986 */ /* 0x0001e2000c10192e */
[----:B-1----:R-:W-:Y:S01]  /*5700*/  FMUL R11, R44, R88 ;  /* 0x000000582c0b7220 */ /* 0x002fe20000400000 */
[C---:B------:R-:W-:Y:S02]  /*5710*/  ISETP.GT.AND P0, PT, R0.reuse, 0x8, P5 ;  /* 0x000000080000780c */ /* 0x040fe40002f04270 */
[----:B------:R-:W-:Y:S01]  /*5720*/  @P3 STG.E desc[UR46][R6.64+0x84], R43 ;  /* 0x0000842b06003986 */ /* 0x000fe2000c10192e */
[C---:B------:R-:W-:Y:S02]  /*5730*/  ISETP.GT.AND P5, PT, R3.reuse, 0x30, PT ;  /* 0x000000300300780c */ /* 0x040fe40003fa4270 */
        /* <DEDUP_REMOVED lines=21> */
[----:B------:R-:W-:Y:S02]  /*5890*/  ISETP.GT.AND P0, PT, R0, 0x8, P5 ;  /* 0x000000080000780c */ /* 0x000fe40002f04270 */
[----:B------:R-:W-:Y:S01]  /*58a0*/  @P3 STG.E desc[UR46][R6.64+0xc4], R51 ;  /* 0x0000c43306003986 */ /* 0x000fe2000c10192e */
[----:B------:R-:W-:-:S03]  /*58b0*/  ISETP.GT.AND P5, PT, R3, 0x40, PT ;  /* 0x000000400300780c */ /* 0x000fc60003fa4270 */
[----:B------:R1:W-:Y:S01]  /*58c0*/  @P2 STG.E desc[UR46][R4.64+0xe0], R11 ;  /* 0x0000e00b04002986 */ /* 0x0003e2000c10192e */
[----:B------:R-:W-:-:S03]  /*58d0*/  ISETP.GT.AND P3, PT, R0, RZ, P5 ;  /* 0x000000ff0000720c */ /* 0x000fc60002f64270 */
[----:B------:R-:W-:Y:S01]  /*58e0*/  @P1 STG.E desc[UR46][R4.64+0xe4], R53 ;  /* 0x0000e43504001986 */ /* 0x000fe2000c10192e */
[----:B------:R-:W-:Y:S01]  /*58f0*/  ISETP.GT.AND P1, PT, R3, 0x41, PT ;  /* 0x000000410300780c */ /* 0x000fe20003f24270 */
[----:B0-----:R-:W-:-:S03]  /*5900*/  FMUL R9, R54, R88 ;  /* 0x0000005836097220 */ /* 0x001fc60000400000 */
[----:B------:R-:W-:Y:S02]  /*5910*/  ISETP.GT.AND P2, PT, R0, RZ, P1 ;  /* 0x000000ff0000720c */ /* 0x000fe40000f44270 */
[----:B------:R0:W-:Y:S01]  /*5920*/  @P0 STG.E desc[UR46][R6.64+0xe0], R9 ;  /* 0x0000e00906000986 */ /* 0x0001e2000c10192e */
[-C--:B-1----:R-:W-:Y:S01]  /*5930*/  FMUL R11, R56, R88.reuse ;  /* 0x00000058380b7220 */ /* 0x082fe20000400000 */
[C---:B------:R-:W-:Y:S02]  /*5940*/  ISETP.GT.AND P0, PT, R0.reuse, 0x8, P5 ;  /* 0x000000080000780c */ /* 0x040fe40002f04270 */
[----:B------:R-:W-:Y:S01]  /*5950*/  @P4 STG.E desc[UR46][R6.64+0xe4], R55 ;  /* 0x0000e43706004986 */ /* 0x000fe2000c10192e */
[C---:B------:R-:W-:Y:S02]  /*5960*/  ISETP.GT.AND P1, PT, R0.reuse, 0x8, P1 ;  /* 0x000000080000780c */ /* 0x040fe40000f24270 */
[C---:B------:R-:W-:Y:S01]  /*5970*/  ISETP.GT.AND P5, PT, R3.reuse, 0x48, PT ;  /* 0x000000480300780c */ /* 0x040fe20003fa4270 */
[----:B------:R1:W-:Y:S03]  /*5980*/  @P3 STG.E desc[UR46][R4.64+0x100], R11 ;  /* 0x0001000b04003986 */ /* 0x0003e6000c10192e */
[----:B------:R-:W-:Y:S01]  /*5990*/  ISETP.GT.AND P4, PT, R0, RZ, P5 ;  /* 0x000000ff0000720c */ /* 0x000fe20002f84270 */
[----:B------:R-:W-:Y:S01]  /*59a0*/  @P2 STG.E desc[UR46][R4.64+0x104], R57 ;  /* 0x0001043904002986 */ /* 0x000fe2000c10192e */
[----:B------:R-:W-:Y:S01]  /*59b0*/  ISETP.GT.AND P2, PT, R3, 0x49, PT ;  /* 0x000000490300780c */ /* 0x000fe20003f44270 */
[----:B0-----:R-:W-:-:S03]  /*59c0*/  FMUL R9, R58, R88 ;  /* 0x000000583a097220 */ /* 0x001fc60000400000 */
[----:B------:R-:W-:Y:S02]  /*59d0*/  ISETP.GT.AND P3, PT, R0, RZ, P2 ;  /* 0x000000ff0000720c */ /* 0x000fe40001764270 */
[----:B------:R0:W-:Y:S01]  /*59e0*/  @P0 STG.E desc[UR46][R6.64+0x100], R9 ;  /* 0x0001000906000986 */ /* 0x0001e2000c10192e */
[----:B-1----:R-:W-:Y:S01]  /*59f0*/  FMUL R11, R60, R88 ;  /* 0x000000583c0b7220 */ /* 0x002fe20000400000 */
[C---:B------:R-:W-:Y:S02]  /*5a00*/  ISETP.GT.AND P2, PT, R0.reuse, 0x8, P2 ;  /* 0x000000080000780c */ /* 0x040fe40001744270 */
[----:B------:R-:W-:Y:S01]  /*5a10*/  @P1 STG.E desc[UR46][R6.64+0x104], R59 ;  /* 0x0001043b06001986 */ /* 0x000fe2000c10192e */
[----:B------:R-:W-:Y:S02]  /*5a20*/  ISETP.GT.AND P1, PT, R0, 0x8, P5 ;  /* 0x000000080000780c */ /* 0x000fe40002f24270 */
[C---:B------:R-:W-:Y:S01]  /*5a30*/  ISETP.GT.AND P5, PT, R3.reuse, 0x50, PT ;  /* 0x000000500300780c */ /* 0x040fe20003fa4270 */
[----:B------:R1:W-:Y:S01]  /*5a40*/  @P4 STG.E desc[UR46][R4.64+0x120], R11 ;  /* 0x0001200b04004986 */ /* 0x0003e2000c10192e */
[----:B------:R-:W-:-:S03]  /*5a50*/  ISETP.GT.AND P0, PT, R3, 0x51, PT ;  /* 0x000000510300780c */ /* 0x000fc60003f04270 */
[----:B------:R-:W-:Y:S01]  /*5a60*/  @P3 STG.E desc[UR46][R4.64+0x124], R61 ;  /* 0x0001243d04003986 */ /* 0x000fe2000c10192e */
[----:B------:R-:W-:Y:S01]  /*5a70*/  ISETP.GT.AND P3, PT, R0, RZ, P5 ;  /* 0x000000ff0000720c */ /* 0x000fe20002f64270 */
[-C--:B0-----:R-:W-:Y:S01]  /*5a80*/  FMUL R9, R62, R88.reuse ;  /* 0x000000583e097220 */ /* 0x081fe20000400000 */
[C---:B------:R-:W-:Y:S02]  /*5a90*/  ISETP.GT.AND P4, PT, R0.reuse, RZ, P0 ;  /* 0x000000ff0000720c */ /* 0x040fe40000784270 */
[----:B------:R-:W-:Y:S02]  /*5aa0*/  ISETP.GT.AND P0, PT, R0, 0x8, P0 ;  /* 0x000000080000780c */ /* 0x000fe40000704270 */
[----:B------:R0:W-:Y:S01]  /*5ab0*/  @P1 STG.E desc[UR46][R6.64+0x120], R9 ;  /* 0x0001200906001986 */ /* 0x0001e2000c10192e */
[----:B-1----:R-:W-:Y:S01]  /*5ac0*/  FMUL R11, R64, R88 ;  /* 0x00000058400b7220 */ /* 0x002fe20000400000 */
[----:B------:R-:W-:Y:S02]  /*5ad0*/  ISETP.GT.AND P1, PT, R0, 0x8, P5 ;  /* 0x000000080000780c */ /* 0x000fe40002f24270 */
[----:B------:R-:W-:Y:S01]  /*5ae0*/  @P2 STG.E desc[UR46][R6.64+0x124], R63 ;  /* 0x0001243f06002986 */ /* 0x000fe2000c10192e */
[----:B------:R-:W-:-:S03]  /*5af0*/  ISETP.GT.AND P2, PT, R3, 0x58, PT ;  /* 0x000000580300780c */ /* 0x000fc60003f44270 */
[----:B------:R1:W-:Y:S01]  /*5b00*/  @P3 STG.E desc[UR46][R4.64+0x140], R11 ;  /* 0x0001400b04003986 */ /* 0x0003e2000c10192e */
[C---:B------:R-:W-:Y:S02]  /*5b10*/  ISETP.GT.AND P3, PT, R3.reuse, 0x59, PT ;  /* 0x000000590300780c */ /* 0x040fe40003f64270 */
[C---:B------:R-:W-:Y:S01]  /*5b20*/  ISETP.GT.AND P5, PT, R0.reuse, RZ, P2 ;  /* 0x000000ff0000720c */ /* 0x040fe200017a4270 */
[----:B------:R-:W-:Y:S01]  /*5b30*/  @P4 STG.E desc[UR46][R4.64+0x144], R65 ;  /* 0x0001444104004986 */ /* 0x000fe2000c10192e */
[----:B------:R-:W-:Y:S01]  /*5b40*/  ISETP.GT.AND P4, PT, R0, RZ, P3 ;  /* 0x000000ff0000720c */ /* 0x000fe20001f84270 */
[-C--:B0-----:R-:W-:Y:S01]  /*5b50*/  FMUL R9, R66, R88.reuse ;  /* 0x0000005842097220 */ /* 0x081fe20000400000 */
[C---:B------:R-:W-:Y:S02]  /*5b60*/  ISETP.GT.AND P2, PT, R0.reuse, 0x8, P2 ;  /* 0x000000080000780c */ /* 0x040fe40001744270 */
[----:B------:R-:W-:Y:S02]  /*5b70*/  ISETP.GT.AND P3, PT, R0, 0x8, P3 ;  /* 0x000000080000780c */ /* 0x000fe40001f64270 */
[----:B------:R0:W-:Y:S01]  /*5b80*/  @P1 STG.E desc[UR46][R6.64+0x140], R9 ;  /* 0x0001400906001986 */ /* 0x0001e2000c10192e */
[----:B-1----:R-:W-:Y:S01]  /*5b90*/  FMUL R11, R68, R88 ;  /* 0x00000058440b7220 */ /* 0x002fe20000400000 */
[----:B------:R-:W-:-:S02]  /*5ba0*/  ISETP.GT.AND P1, PT, R3, 0x61, PT ;  /* 0x000000610300780c */ /* 0x000fc40003f24270 */
[----:B------:R-:W-:Y:S01]  /*5bb0*/  @P0 STG.E desc[UR46][R6.64+0x144], R67 ;  /* 0x0001444306000986 */ /* 0x000fe2000c10192e */
[----:B------:R-:W-:-:S03]  /*5bc0*/  ISETP.GT.AND P0, PT, R3, 0x60, PT ;  /* 0x000000600300780c */ /* 0x000fc60003f04270 */
[----:B------:R1:W-:Y:S01]  /*5bd0*/  @P5 STG.E desc[UR46][R4.64+0x160], R11 ;  /* 0x0001600b04005986 */ /* 0x0003e2000c10192e */
[C---:B------:R-:W-:Y:S02]  /*5be0*/  ISETP.GT.AND P5, PT, R0.reuse, RZ, P0 ;  /* 0x000000ff0000720c */ /* 0x040fe400007a4270 */
[C---:B------:R-:W-:Y:S01]  /*5bf0*/  ISETP.GT.AND P0, PT, R0.reuse, 0x8, P0 ;  /* 0x000000080000780c */ /* 0x040fe20000704270 */
[----:B------:R-:W-:Y:S01]  /*5c00*/  @P4 STG.E desc[UR46][R4.64+0x164], R69 ;  /* 0x0001644504004986 */ /* 0x000fe2000c10192e */
[----:B------:R-:W-:Y:S01]  /*5c10*/  ISETP.GT.AND P4, PT, R0, RZ, P1 ;  /* 0x000000ff0000720c */ /* 0x000fe20000f84270 */
[----:B0-----:R-:W-:Y:S01]  /*5c20*/  FMUL R9, R70, R88 ;  /* 0x0000005846097220 */ /* 0x001fe20000400000 */
[----:B------:R-:W-:-:S04]  /*5c30*/  ISETP.GT.AND P1, PT, R0, 0x8, P1 ;  /* 0x000000080000780c */ /* 0x000fc80000f24270 */
[----:B------:R0:W-:Y:S01]  /*5c40*/  @P2 STG.E desc[UR46][R6.64+0x160], R9 ;  /* 0x0001600906002986 */ /* 0x0001e2000c10192e */
[----:B-1----:R-:W-:Y:S01]  /*5c50*/  FMUL R11, R72, R88 ;  /* 0x00000058480b7220 */ /* 0x002fe20000400000 */
[C---:B------:R-:W-:Y:S02]  /*5c60*/  ISETP.GT.AND P2, PT, R3.reuse, 0x68, PT ;  /* 0x000000680300780c */ /* 0x040fe40003f44270 */
        /* <DEDUP_REMOVED lines=22> */
[-C--:B-1----:R-:W-:Y:S01]  /*5dd0*/  FMUL R11, R80, R88.reuse ;  /* 0x00000058500b7220 */ /* 0x082fe20000400000 */
[C---:B------:R-:W-:Y:S02]  /*5de0*/  ISETP.GT.AND P2, PT, R3.reuse, 0x78, PT ;  /* 0x000000780300780c */ /* 0x040fe40003f44270 */
[----:B------:R-:W-:Y:S01]  /*5df0*/  @P3 STG.E desc[UR46][R6.64+0x1a4], R79 ;  /* 0x0001a44f06003986 */ /* 0x000fe2000c10192e */
[----:B------:R-:W-:Y:S01]  /*5e00*/  ISETP.GT.AND P3, PT, R3, 0x79, PT ;  /* 0x000000790300780c */ /* 0x000fe20003f64270 */
[-C--:B------:R-:W-:Y:S02]  /*5e10*/  FMUL R3, R82, R88.reuse ;  /* 0x0000005852037220 */ /* 0x080fe40000400000 */
[----:B------:R1:W-:Y:S01]  /*5e20*/  @P5 STG.E desc[UR46][R4.64+0x1c0], R11 ;  /* 0x0001c00b04005986 */ /* 0x0003e2000c10192e */
[C---:B------:R-:W-:Y:S02]  /*5e30*/  ISETP.GT.AND P5, PT, R0.reuse, RZ, P3 ;  /* 0x000000ff0000720c */ /* 0x040fe40001fa4270 */
[C---:B------:R-:W-:Y:S01]  /*5e40*/  ISETP.GT.AND P3, PT, R0.reuse, 0x8, P3 ;  /* 0x000000080000780c */ /* 0x040fe20001f64270 */
[----:B------:R-:W-:Y:S01]  /*5e50*/  @P4 STG.E desc[UR46][R4.64+0x1c4], R81 ;  /* 0x0001c45104004986 */ /* 0x000fe2000c10192e */
[----:B------:R-:W-:Y:S01]  /*5e60*/  ISETP.GT.AND P4, PT, R0, RZ, P2 ;  /* 0x000000ff0000720c */ /* 0x000fe20001784270 */
[-C--:B0-----:R-:W-:Y:S01]  /*5e70*/  FMUL R9, R84, R88.reuse ;  /* 0x0000005854097220 */ /* 0x081fe20000400000 */
[----:B------:R-:W-:Y:S01]  /*5e80*/  ISETP.GT.AND P2, PT, R0, 0x8, P2 ;  /* 0x000000080000780c */ /* 0x000fe20001744270 */
[----:B------:R-:W-:Y:S04]  /*5e90*/  @P0 STG.E desc[UR46][R6.64+0x1c0], R3 ;  /* 0x0001c00306000986 */ /* 0x000fe8000c10192e */
[----:B------:R-:W-:Y:S01]  /*5ea0*/  @P1 STG.E desc[UR46][R6.64+0x1c4], R83 ;  /* 0x0001c45306001986 */ /* 0x000fe2000c10192e */
[----:B-1----:R-:W-:-:S05]  /*5eb0*/  FMUL R11, R86, R88 ;  /* 0x00000058560b7220 */ /* 0x002fca0000400000 */
[----:B------:R-:W-:Y:S04]  /*5ec0*/  @P4 STG.E desc[UR46][R4.64+0x1e0], R9 ;  /* 0x0001e00904004986 */ /* 0x000fe8000c10192e */
[----:B------:R0:W-:Y:S02]  /*5ed0*/  @P5 STG.E desc[UR46][R4.64+0x1e4], R85 ;  /* 0x0001e45504005986 */ /* 0x0001e4000c10192e */
[----:B0-----:R-:W-:Y:S02]  /*5ee0*/  @P2 IMAD.MOV.U32 R4, RZ, RZ, R6 ;  /* 0x000000ffff042224 */ /* 0x001fe400078e0006 */
[----:B------:R-:W-:-:S05]  /*5ef0*/  @P2 IMAD.MOV.U32 R5, RZ, RZ, R7 ;  /* 0x000000ffff052224 */ /* 0x000fca00078e0007 */
[----:B------:R0:W-:Y:S04]  /*5f00*/  @P2 STG.E desc[UR46][R4.64+0x1e0], R11 ;  /* 0x0001e00b04002986 */ /* 0x0001e8000c10192e */
[----:B------:R0:W-:Y:S02]  /*5f10*/  @P3 STG.E desc[UR46][R6.64+0x1e4], R87 ;  /* 0x0001e45706003986 */ /* 0x0001e4000c10192e */
.L_x_158:
[----:B------:R-:W-:Y:S05]  /*5f20*/  BSYNC B0 ;  /* 0x0000000000007941 */ /* 0x000fea0003800000 */
.L_x_32:
[----:B0-----:R-:W2:Y:S01]  /*5f30*/  LDL.64 R4, [R1] ;  /* 0x0000000001047983 */ /* 0x001ea20000100a00 */
[----:B------:R-:W-:Y:S01]  /*5f40*/  ULDC.64 UR4, c[0x0][0x650] ;  /* 0x0001940000047ab9 */ /* 0x000fe20000000a00 */
[----:B------:R-:W-:Y:S02]  /*5f50*/  IMAD.U32 R0, RZ, RZ, UR45 ;  /* 0x0000002dff007e24 */ /* 0x000fe4000f8e00ff */
[----:B------:R-:W-:Y:S02]  /*5f60*/  IMAD.MOV.U32 R22, RZ, RZ, -0x1 ;  /* 0xffffffffff167424 */ /* 0x000fe400078e00ff */
[----:B------:R0:W-:Y:S01]  /*5f70*/  SYNCS.ARRIVE.TRANS64.A1T0 RZ, [R0+UR41], RZ ;  /* 0x000000ff00ff79a7 */ /* 0x0001e20008100029 */
[----:B------:R-:W-:Y:S02]  /*5f80*/  IMAD.MOV.U32 R18, RZ, RZ, -0x1 ;  /* 0xffffffffff127424 */ /* 0x000fe400078e00ff */
[----:B------:R-:W-:Y:S01]  /*5f90*/  IMAD.MOV.U32 R19, RZ, RZ, -0x1 ;  /* 0xffffffffff137424 */ /* 0x000fe200078e00ff */
[----:B0-----:R-:W-:-:S02]  /*5fa0*/  PRMT R0, RZ, 0x7610, R0 ;  /* 0x00007610ff007816 */ /* 0x001fc40000000000 */
[----:B--2---:R-:W-:-:S05]  /*5fb0*/  LEA R16, P0, R4, R16, 0x1 ;  /* 0x0000001004107211 */ /* 0x004fca00078008ff */
[----:B------:R-:W-:Y:S01]  /*5fc0*/  IMAD.X R17, R98, 0x1, R17, P0 ;  /* 0x0000000162117824 */ /* 0x000fe200000e0611 */
[----:B------:R-:W-:-:S04]  /*5fd0*/  ISETP.GE.U32.AND P0, PT, R16, UR4, PT ;  /* 0x0000000410007c0c */ /* 0x000fc8000bf06070 */
[----:B------:R-:W-:-:S13]  /*5fe0*/  ISETP.GE.U32.AND.EX P0, PT, R17, UR5, PT, P0 ;  /* 0x0000000511007c0c */ /* 0x000fda000bf06100 */
[----:B------:R-:W-:Y:S05]  /*5ff0*/  @P0 BRA `(.L_x_159) ;  /* 0x00000004004c0947 */ /* 0x000fea0003800000 */
[----:B-1-3--:R-:W0:Y:S01]  /*6000*/  LDC.64 R10, c[0x0][0x628] ;  /* 0x00018a00ff0a7b82 */ /* 0x00ae220000000a00 */
[----:B------:R-:W1:Y:S01]  /*6010*/  S2R R12, SR_CTAID.X ;  /* 0x00000000000c7919 */ /* 0x000e620000002500 */
[----:B------:R-:W-:Y:S02]  /*6020*/  IMAD.MOV.U32 R8, RZ, RZ, R16 ;  /* 0x000000ffff087224 */ /* 0x000fe400078e0010 */
[----:B------:R-:W-:Y:S01]  /*6030*/  IMAD.MOV.U32 R9, RZ, RZ, R17 ;  /* 0x000000ffff097224 */ /* 0x000fe200078e0011 */
[----:B------:R-:W2:Y:S03]  /*6040*/  S2R R18, SR_CTAID.Y ;  /* 0x0000000000127919 */ /* 0x000ea60000002600 */
[----:B------:R-:W3:Y:S08]  /*6050*/  LDC R0, c[0x0][0x630] ;  /* 0x00018c00ff007b82 */ /* 0x000ef00000000800 */
[----:B------:R-:W1:Y:S01]  /*6060*/  LDC.64 R14, c[0x0][0x620] ;  /* 0x00018800ff0e7b82 */ /* 0x000e620000000a00 */
[----:B0-----:R-:W-:-:S04]  /*6070*/  ISETP.NE.U32.AND P0, PT, R10, RZ, PT ;  /* 0x000000ff0a00720c */ /* 0x001fc80003f05070 */
[----:B------:R-:W-:-:S13]  /*6080*/  ISETP.NE.AND.EX P0, PT, R11, RZ, PT, P0 ;  /* 0x000000ff0b00720c */ /* 0x000fda0003f05300 */
[----:B-123--:R-:W-:Y:S05]  /*6090*/  @!P0 BRA `(.L_x_160) ;  /* 0x0000000000288947 */ /* 0x00efea0003800000 */
[----:B------:R-:W0:Y:S02]  /*60a0*/  LDC R3, c[0x0][0x634] ;  /* 0x00018d00ff037b82 */ /* 0x000e240000000800 */
[----:B0-----:R-:W-:-:S05]  /*60b0*/  IADD3 R3, P0, R16, R3, RZ ;  /* 0x0000000310037210 */ /* 0x001fca0007f1e0ff */
[----:B------:R-:W-:-:S04]  /*60c0*/  IMAD.X R13, RZ, RZ, R17, P0 ;  /* 0x000000ffff0d7224 */ /* 0x000fc800000e0611 */
[----:B------:R-:W-:-:S04]  /*60d0*/  IMAD.WIDE.U32 R4, R13, R10, RZ ;  /* 0x0000000a0d047225 */ /* 0x000fc800078e00ff */
[----:B----4-:R-:W-:-:S04]  /*60e0*/  IMAD.WIDE.U32 R6, P0, R3, R11, R4 ;  /* 0x0000000b03067225 */ /* 0x010fc80007800004 */
[----:B------:R-:W-:-:S04]  /*60f0*/  IMAD.WIDE.U32 R4, R3, R10, RZ ;  /* 0x0000000a03047225 */ /* 0x000fc800078e00ff */
[----:B------:R-:W-:Y:S01]  /*6100*/  IMAD.X R9, RZ, RZ, RZ, P0 ;  /* 0x000000ffff097224 */ /* 0x000fe200000e06ff */
[----:B------:R-:W-:Y:S01]  /*6110*/  IADD3 RZ, P0, R5, R6, RZ ;  /* 0x0000000605ff7210 */ /* 0x000fe20007f1e0ff */
[----:B------:R-:W-:-:S04]  /*6120*/  IMAD.MOV.U32 R8, RZ, RZ, R7 ;  /* 0x000000ffff087224 */ /* 0x000fc800078e0007 */
[----:B------:R-:W-:-:S08]  /*6130*/  IMAD.WIDE.U32.X R8, R13, R11, R8, P0 ;  /* 0x0000000b0d087225 */ /* 0x000fd000000e0408 */
.L_x_160:
[-CC-:B------:R-:W-:Y:S01]  /*6140*/  SHF.R.U64 R19, R8, R0.reuse, R9.reuse ;  /* 0x0000000008137219 */ /* 0x180fe20000001209 */
[----:B------:R-:W0:Y:S01]  /*6150*/  LDC.64 R24, c[0x0][0x640] ;  /* 0x00019000ff187b82 */ /* 0x000e220000000a00 */
[----:B------:R-:W-:Y:S01]  /*6160*/  SHF.R.U32.HI R0, RZ, R0, R9 ;  /* 0x00000000ff007219 */ /* 0x000fe20000011609 */
[----:B------:R-:W-:Y:S01]  /*6170*/  ULDC UR4, c[0x0][0x150] ;  /* 0x0000540000047ab9 */ /* 0x000fe20000000800 */
[----:B------:R-:W-:Y:S02]  /*6180*/  IADD3 R3, P0, RZ, -R19, RZ ;  /* 0x80000013ff037210 */ /* 0x000fe40007f1e0ff */
[----:B----4-:R-:W-:-:S03]  /*6190*/  I2FP.F32.U32 R7, R12 ;  /* 0x0000000c00077245 */ /* 0x010fc60000201000 */
[----:B------:R-:W1:Y:S01]  /*61a0*/  LDC R6, c[0x0][0x618] ;  /* 0x00018600ff067b82 */ /* 0x000e620000000800 */
[----:B------:R-:W-:Y:S02]  /*61b0*/  IMAD.X R5, RZ, RZ, ~R0, P0 ;  /* 0x000000ffff057224 */ /* 0x000fe400000e0e00 */
[----:B------:R-:W-:Y:S01]  /*61c0*/  FMUL R7, R7, UR4 ;  /* 0x0000000407077c20 */ /* 0x000fe20008400000 */
[----:B------:R-:W-:Y:S01]  /*61d0*/  ULDC UR4, c[0x0][0x154] ;  /* 0x0000550000047ab9 */ /* 0x000fe20000000800 */
[-C--:B------:R-:W-:Y:S02]  /*61e0*/  IMAD R0, R5, R14.reuse, RZ ;  /* 0x0000000e05007224 */ /* 0x080fe400078e02ff */
[C---:B------:R-:W-:Y:S01]  /*61f0*/  IMAD.WIDE.U32 R4, R3.reuse, R14, R16 ;  /* 0x0000000e03047225 */ /* 0x040fe200078e0010 */
[----:B------:R-:W2:Y:S01]  /*6200*/  LDC R8, c[0x0][0x608] ;  /* 0x00018200ff087b82 */ /* 0x000ea20000000800 */
[----:B------:R-:W3:Y:S02]  /*6210*/  F2I.U32.TRUNC.NTZ R7, R7 ;  /* 0x0000000700077305 */ /* 0x000ee4000020f000 */
[----:B------:R-:W-:Y:S01]  /*6220*/  IMAD R3, R3, R15, R0 ;  /* 0x0000000f03037224 */ /* 0x000fe200078e0200 */
[----:B------:R-:W-:-:S03]  /*6230*/  I2FP.F32.U32 R0, R18 ;  /* 0x0000001200007245 */ /* 0x000fc60000201000 */
[----:B------:R-:W-:Y:S01]  /*6240*/  IMAD.IADD R3, R5, 0x1, R3 ;  /* 0x0000000105037824 */ /* 0x000fe200078e0203 */
[----:B------:R-:W4:Y:S01]  /*6250*/  LDC R11, c[0x0][0x658] ;  /* 0x00019600ff0b7b82 */ /* 0x000f220000000800 */
[----:B0-----:R-:W-:-:S04]  /*6260*/  ISETP.NE.U32.AND P0, PT, R24, RZ, PT ;  /* 0x000000ff1800720c */ /* 0x001fc80003f05070 */
[----:B------:R-:W-:-:S03]  /*6270*/  ISETP.NE.AND.EX P0, PT, R25, RZ, PT, P0 ;  /* 0x000000ff1900720c */ /* 0x000fc60003f05300 */
[----:B------:R-:W0:Y:S01]  /*6280*/  LDC R9, c[0x0][0x144] ;  /* 0x00005100ff097b82 */ /* 0x000e220000000800 */
[-C--:B-1----:R-:W-:Y:S01]  /*6290*/  SHF.R.U64 R10, R4, R6.reuse, R3 ;  /* 0x00000006040a7219 */ /* 0x082fe20000001203 */
[----:B---3--:R-:W-:Y:S01]  /*62a0*/  IMAD.MOV R7, RZ, RZ, -R7 ;  /* 0x000000ffff077224 */ /* 0x008fe200078e0a07 */
[----:B------:R-:W-:Y:S01]  /*62b0*/  SHF.R.U32.HI R3, RZ, R6, R3 ;  /* 0x00000006ff037219 */ /* 0x000fe20000011603 */
[----:B------:R-:W-:-:S04]  /*62c0*/  FMUL R6, R0, UR4 ;  /* 0x0000000400067c20 */ /* 0x000fc80008400000 */
[----:B------:R-:W1:Y:S01]  /*62d0*/  LDC R21, c[0x0][0x148] ;  /* 0x00005200ff157b82 */ /* 0x000e620000000800 */
[----:B------:R3:W0:Y:S01]  /*62e0*/  F2I.U32.TRUNC.NTZ R14, R6 ;  /* 0x00000006000e7305 */ /* 0x000622000020f000 */
[-CC-:B--2---:R-:W-:Y:S02]  /*62f0*/  SHF.R.U64 R13, R10, R8.reuse, R3.reuse ;  /* 0x000000080a0d7219 */ /* 0x184fe40000001203 */
[----:B------:R-:W-:-:S04]  /*6300*/  SHF.R.U32.HI R0, RZ, R8, R3 ;  /* 0x00000008ff007219 */ /* 0x000fc80000011603 */
[----:B------:R-:W2:Y:S01]  /*6310*/  LDC R20, c[0x0][0x648] ;  /* 0x00019200ff147b82 */ /* 0x000ea20000000800 */
[-CC-:B----4-:R-:W-:Y:S02]  /*6320*/  SHF.R.U64 R15, R13, R11.reuse, R0.reuse ;  /* 0x0000000b0d0f7219 */ /* 0x190fe40000001200 */
[----:B------:R-:W-:-:S03]  /*6330*/  SHF.R.U32.HI R5, RZ, R11, R0 ;  /* 0x0000000bff057219 */ /* 0x000fc60000011600 */
[----:B------:R-:W-:Y:S02]  /*6340*/  IMAD.MOV.U32 R4, RZ, RZ, R15 ;  /* 0x000000ffff047224 */ /* 0x000fe400078e000f */
[----:B------:R-:W4:Y:S01]  /*6350*/  LDC R26, c[0x0][0x638] ;  /* 0x00018e00ff1a7b82 */ /* 0x000f220000000800 */
[----:B0-----:R-:W-:-:S07]  /*6360*/  IMAD R22, R9, R7, R12 ;  /* 0x0000000709167224 */ /* 0x001fce00078e020c */
[----:B------:R-:W0:Y:S08]  /*6370*/  LDC R27, c[0x0][0x610] ;  /* 0x00018400ff1b7b82 */ /* 0x000e300000000800 */
[----:B------:R-:W0:Y:S01]  /*6380*/  LDC R28, c[0x0][0x600] ;  /* 0x00018000ff1c7b82 */ /* 0x000e220000000800 */
[----:B-123--:R-:W-:Y:S05]  /*6390*/  @!P0 BRA `(.L_x_161) ;  /* 0x0000000000288947 */ /* 0x00efea0003800000 */
[----:B------:R-:W1:Y:S02]  /*63a0*/  LDC R0, c[0x0][0x64c] ;  /* 0x00019300ff007b82 */ /* 0x000e640000000800 */
[----:B-1----:R-:W-:-:S05]  /*63b0*/  IADD3 R3, P0, R15, R0, RZ ;  /* 0x000000000f037210 */ /* 0x002fca0007f1e0ff */
        /* <DEDUP_REMOVED lines=8> */
.L_x_161:
[----:B------:R-:W-:Y:S01]  /*6440*/  ISETP.NE.AND P0, PT, R2, 0x1, PT ;  /* 0x000000010200780c */ /* 0x000fe20003f05270 */
[----:B------:R-:W-:Y:S01]  /*6450*/  IMAD.MOV R14, RZ, RZ, -R14 ;  /* 0x000000ffff0e7224 */ /* 0x000fe200078e0a0e */
[----:B------:R-:W-:Y:S02]  /*6460*/  SHF.R.U64 R0, R4, R20, R5 ;  /* 0x0000001404007219 */ /* 0x000fe40000001205 */
[----:B------:R-:W-:Y:S02]  /*6470*/  LOP3.LUT R3, R13, R100, RZ, 0xc0, !PT ;  /* 0x000000640d037212 */ /* 0x000fe400078ec0ff */
[----:B------:R-:W-:Y:S01]  /*6480*/  LOP3.LUT R5, R10, R99, RZ, 0xc0, !PT ;  /* 0x000000630a057212 */ /* 0x000fe200078ec0ff */
[----:B------:R-:W-:Y:S02]  /*6490*/  IMAD.MOV R4, RZ, RZ, -R0 ;  /* 0x000000ffff047224 */ /* 0x000fe400078e0a00 */
[----:B------:R-:W-:Y:S02]  /*64a0*/  IMAD R3, R96, R0, R3 ;  /* 0x0000000060037224 */ /* 0x000fe400078e0203 */
[----:B----4-:R-:W-:-:S02]  /*64b0*/  IMAD R0, R4, R26, R15 ;  /* 0x0000001a04007224 */ /* 0x010fc400078e020f */
[----:B------:R-:W-:Y:S02]  /*64c0*/  @P0 IMAD R22, R21, R14, R18 ;  /* 0x0000000e15160224 */ /* 0x000fe400078e0212 */
[----:B------:R-:W-:Y:S02]  /*64d0*/  IMAD.MOV.U32 R4, RZ, RZ, 0x1 ;  /* 0x00000001ff047424 */ /* 0x000fe400078e00ff */
[----:B0-----:R-:W-:Y:S02]  /*64e0*/  IMAD R22, R3, R27, R22 ;  /* 0x0000001b03167224 */ /* 0x001fe400078e0216 */
[----:B------:R-:W-:Y:S01]  /*64f0*/  IMAD R3, R0, R28, R5 ;  /* 0x0000001c00037224 */ /* 0x000fe200078e0205 */
[----:B------:R-:W-:-:S04]  /*6500*/  PRMT R0, R4, 0x7610, R0 ;  /* 0x0000761004007816 */ /* 0x000fc80000000000 */
[----:B------:R-:W-:Y:S02]  /*6510*/  SEL R18, R3, R22, !P0 ;  /* 0x0000001603127207 */ /* 0x000fe40004000000 */
[----:B------:R-:W-:-:S07]  /*6520*/  SEL R22, R22, R3, !P0 ;  /* 0x0000000316167207 */ /* 0x000fce0004000000 */
.L_x_159:
[----:B------:R-:W-:Y:S01]  /*6530*/  LOP3.LUT P0, RZ, R0, 0xff, RZ, 0xc0, !PT ;  /* 0x000000ff00ff7812 */ /* 0x000fe2000780c0ff */
[----:B------:R-:W-:Y:S01]  /*6540*/  UIMAD.WIDE.U32 UR4, UR36, -0x33333333, URZ ;  /* 0xcccccccd240478a5 */ /* 0x000fe2000f8e003f */
[----:B------:R-:W-:-:S03]  /*6550*/  LOP3.LUT R103, R103, 0x1, RZ, 0x3c, !PT ;  /* 0x0000000167677812 */ /* 0x000fc600078e3cff */
[----:B------:R-:W-:-:S04]  /*6560*/  USHF.R.U32.HI UR4, URZ, 0x2, UR5 ;  /* 0x000000023f047899 */ /* 0x000fc80008011605 */
[----:B------:R-:W-:-:S04]  /*6570*/  UIMAD UR36, UR4, -0x5, UR36 ;  /* 0xfffffffb042478a4 */ /* 0x000fc8000f8e0224 */
[----:B------:R-:W-:Y:S08]  /*6580*/  @P0 BRA `(.L_x_162) ;  /* 0xffffffac00ec0947 */ /* 0x000ff0000383ffff */
[----:B------:R-:W-:Y:S05]  /*6590*/  EXIT ;  /* 0x000000000000794d */ /* 0x000fea0003800000 */
.L_x_13:
[----:B------:R-:W-:-:S08]  /*65a0*/  ISETP.NE.AND P0, PT, R14, RZ, PT ;  /* 0x000000ff0e00720c */ /* 0x000fd00003f05270 */
[----:B0-----:R-:W0:-:S00]  /*65b0*/  USETMAXREG.DEALLOC.CTAPOOL 0x28 ;  /* 0x00000028000079c8 */ /* 0x001e0000080e0500 */
[----:B------:R-:W-:Y:S05]  /*65c0*/  @P0 EXIT ;  /* 0x000000000000094d */ /* 0x000fea0003800000 */
[----:B0-----:R-:W-:Y:S01]  /*65d0*/  LOP3.LUT P0, RZ, R3, 0xff, RZ, 0xc0, !PT ;  /* 0x000000ff03ff7812 */ /* 0x001fe2000780c0ff */
[----:B------:R-:W-:Y:S02]  /*65e0*/  IMAD.MOV.U32 R3, RZ, RZ, 0x1 ;  /* 0x00000001ff037424 */ /* 0x000fe400078e00ff */
[----:B------:R-:W-:-:S10]  /*65f0*/  IMAD.MOV.U32 R8, RZ, RZ, RZ ;  /* 0x000000ffff087224 */ /* 0x000fd400078e00ff */
[----:B------:R-:W-:Y:S05]  /*6600*/  @!P0 BRA `(.L_x_163) ;  /* 0x0000000c00988947 */ /* 0x000fea0003800000 */
[----:B------:R-:W-:Y:S01]  /*6610*/  LOP3.LUT P0, RZ, R4, 0x1f, RZ, 0xc0, !PT ;  /* 0x0000001f04ff7812 */ /* 0x000fe2000780c0ff */
[----:B------:R-:W-:Y:S01]  /*6620*/  ULDC UR21, c[0x0][0x658] ;  /* 0x0001960000157ab9 */ /* 0x000fe20000000800 */
[----:B------:R-:W-:Y:S01]  /*6630*/  UMOV UR4, 0xffffffff ;  /* 0xffffffff00047882 */ /* 0x000fe20000000000 */
[----:B------:R-:W-:Y:S01]  /*6640*/  BSSY B0, `(.L_x_163) ;  /* 0x00000e2000007945 */ /* 0x000fe20003800000 */
[----:B------:R-:W-:Y:S01]  /*6650*/  USHF.L.U32 UR4, UR4, UR21, URZ ;  /* 0x0000001504047299 */ /* 0x000fe2000800063f */
[C---:B------:R-:W-:Y:S01]  /*6660*/  ISETP.NE.AND P2, PT, R5.reuse, RZ, PT ;  /* 0x000000ff0500720c */ /* 0x040fe20003f45270 */
[----:B------:R-:W-:Y:S01]  /*6670*/  IMAD.MOV.U32 R10, RZ, RZ, 0x1 ;  /* 0x00000001ff0a7424 */ /* 0x000fe200078e00ff */
[----:B------:R-:W-:Y:S01]  /*6680*/  ISETP.NE.OR P0, PT, R5, RZ, !P0 ;  /* 0x000000ff0500720c */ /* 0x000fe20004705670 */
[----:B------:R-:W-:Y:S01]  /*6690*/  IMAD.MOV.U32 R3, RZ, RZ, 0x1 ;  /* 0x00000001ff037424 */ /* 0x000fe200078e00ff */
[----:B------:R-:W-:Y:S01]  /*66a0*/  LOP3.LUT R9, R23, 0x2, RZ, 0xfc, !PT ;  /* 0x0000000217097812 */ /* 0x000fe200078efcff */
[----:B------:R-:W-:Y:S01]  /*66b0*/  IMAD.MOV.U32 R8, RZ, RZ, RZ ;  /* 0x000000ffff087224 */ /* 0x000fe200078e00ff */
[----:B------:R-:W-:Y:S01]  /*66c0*/  ULDC UR13, c[0x0][0x600] ;  /* 0x00018000000d7ab9 */ /* 0x000fe20000000800 */
[----:B------:R-:W-:Y:S01]  /*66d0*/  UMOV UR5, 0x1 ;  /* 0x0000000100057882 */ /* 0x000fe20000000000 */
[----:B------:R-:W-:-:S02]  /*66e0*/  UIADD3 UR30, UR37, 0x1, URZ ;  /* 0x00000001251e7890 */ /* 0x000fc4000fffe03f */
[----:B------:R-:W-:Y:S02]  /*66f0*/  UIADD3 UR13, UR13, -0x1, URZ ;  /* 0xffffffff0d0d7890 */ /* 0x000fe4000fffe03f */
[----:B------:R-:W-:Y:S02]  /*6700*/  USHF.L.U32 UR21, UR5, UR21, URZ ;  /* 0x0000001505157299 */ /* 0x000fe4000800063f */
[----:B------:R-:W-:Y:S01]  /*6710*/  ULOP3.LUT UR29, URZ, UR4, URZ, 0x33, !UPT ;  /* 0x000000043f1d7292 */ /* 0x000fe2000f8e333f */
[----:B------:R-:W-:-:S11]  /*6720*/  ULDC.64 UR14, c[0x0][0x198] ;  /* 0x00006600000e7ab9 */ /* 0x000fd60000000a00 */
.L_x_175:
[----:B------:R-:W-:-:S03]  /*6730*/  UMOV UR4, 0xffffffff ;  /* 0xffffffff00047882 */ /* 0x000fc60000000000 */
[----:B------:R-:W-:Y:S05]  /*6740*/  BRA.DIV UR4, `(.L_x_164) ;  /* 0x0000001204887947 */ /* 0x000fea000b800000 */
[----:B------:R-:W-:-:S13]  /*6750*/  ELECT P6, URZ, PT ;  /* 0x00000000003f782f */ /* 0x000fda00038c0000 */
.L_x_189:
[----:B------:R-:W0:Y:S01]  /*6760*/  LDC R4, c[0x0][0x28c] ;  /* 0x0000a300ff047b82 */ /* 0x000e220000000800 */
[----:B------:R-:W-:Y:S01]  /*6770*/  BSSY B1, `(.L_x_165) ;  /* 0x000005a000017945 */ /* 0x000fe20003800000 */
[----:B0-----:R-:W-:-:S13]  /*6780*/  ISETP.LT.OR P6, PT, R4, 0x1, !P6 ;  /* 0x000000010400780c */ /* 0x001fda00077c1670 */
[----:B------:R-:W-:Y:S05]  /*6790*/  @P6 BRA `(.L_x_166) ;  /* 0x00000004005c6947 */ /* 0x000fea0003800000 */
[----:B------:R-:W-:Y:S02]  /*67a0*/  IMAD.SHL.U32 R22, R22, 0x40, RZ ;  /* 0x0000004016167824 */ /* 0x000fe400078e00ff */
[----:B------:R-:W-:Y:S02]  /*67b0*/  IMAD.SHL.U32 R18, R18, 0x80, RZ ;  /* 0x0000008012127824 */ /* 0x000fe400078e00ff */
[----:B------:R-:W-:Y:S02]  /*67c0*/  IMAD.MOV.U32 R13, RZ, RZ, RZ ;  /* 0x000000ffff0d7224 */ /* 0x000fe400078e00ff */
[----:B------:R-:W-:Y:S02]  /*67d0*/  IMAD.U32 R14, RZ, RZ, UR30 ;  /* 0x0000001eff0e7e24 */ /* 0x000fe4000f8e00ff */
[----:B------:R-:W-:Y:S02]  /*67e0*/  IMAD.MOV.U32 R4, RZ, RZ, R3 ;  /* 0x000000ffff047224 */ /* 0x000fe400078e0003 */
[----:B------:R-:W-:-:S07]  /*67f0*/  IMAD.MOV.U32 R5, RZ, RZ, R8 ;  /* 0x000000ffff057224 */ /* 0x000fce00078e0008 */
.L_x_170:
[----:B------:R-:W0:Y:S01]  /*6800*/  S2R R7, SR_CgaCtaId ;  /* 0x0000000000077919 */ /* 0x000e220000008800 */
[----:B------:R-:W-:-:S04]  /*6810*/  MOV R6, 0x400 ;  /* 0x0000040000067802 */ /* 0x000fc80000000f00 */
[----:B0-----:R-:W-:Y:S02]  /*6820*/  LEA R12, R7, R6, 0x18 ;  /* 0x00000006070c7211 */ /* 0x001fe400078ec0ff */
[----:B------:R-:W-:Y:S01]  /*6830*/  SHF.L.U32 R6, R4, 0x1f, RZ ;  /* 0x0000001f04067819 */ /* 0x000fe200000006ff */
[----:B------:R-:W0:Y:S02]  /*6840*/  @!P2 LDC R7, c[0x0][0x500] ;  /* 0x00014000ff07ab82 */ /* 0x000e240000000800 */
[----:B------:R-:W-:-:S04]  /*6850*/  IMAD R11, R5, 0x8, R12 ;  /* 0x00000008050b7824 */ /* 0x000fc800078e020c */
[----:B------:R-:W1:Y:S02]  /*6860*/  SYNCS.PHASECHK.TRANS64.TRYWAIT P1, [R11+URZ+0x28], R6 ;  /* 0x000028060b0075a7 */ /* 0x000e64000802017f */
[----:B-1----:R-:W-:Y:S05]  /*6870*/  @!P1 BRA `(.L_x_167) ;  /* 0x00000010005c9947 */ /* 0x002fea0003800000 */
.L_x_190:
[----:B-1----:R-:W-:Y:S01]  /*6880*/  PRMT R6, R9, 0x9910, RZ ;  /* 0x0000991009067816 */ /* 0x002fe200000000ff */
[----:B0-----:R0:W-:Y:S03]  /*6890*/  @!P2 SYNCS.ARRIVE.TRANS64 RZ, [R11+URZ], R7 ;  /* 0x000000070bffa9a7 */ /* 0x0011e6000800003f */
[----:B------:R-:W-:-:S13]  /*68a0*/  ISETP.NE.AND P1, PT, R6, 0x2, PT ;  /* 0x000000020600780c */ /* 0x000fda0003f25270 */
[----:B0-----:R-:W-:Y:S05]  /*68b0*/  @P1 BRA `(.L_x_168) ;  /* 0x0000000000041947 */ /* 0x001fea0003800000 */
[----:B------:R-:W-:Y:S01]  /*68c0*/  BPT.TRAP 0x1 ;  /* 0x000000040000795c */ /* 0x000fe20000300000 */
.L_x_168:
[----:B------:R-:W-:Y:S05]  /*68d0*/  @P0 BRA `(.L_x_169) ;  /* 0x0000000000040947 */ /* 0x000fea0003800000 */
[----:B------:R-:W-:Y:S01]  /*68e0*/  BPT.TRAP 0x1 ;  /* 0x000000040000795c */ /* 0x000fe20000300000 */
.L_x_169:
[----:B------:R-:W-:Y:S01]  /*68f0*/  R2UR UR56, R12 ;  /* 0x000000000c3872ca */ /* 0x000fe200000e0000 */
[----:B------:R-:W-:Y:S01]  /*6900*/  IMAD R12, R5, 0x8000, R12 ;  /* 0x00008000050c7824 */ /* 0x000fe200078e020c */
[----:B------:R-:W-:Y:S01]  /*6910*/  R2UR UR10, R13 ;  /* 0x000000000d0a72ca */ /* 0x000fe200000e0000 */
[----:B------:R-:W-:Y:S01]  /*6920*/  UIADD3 UR22, UP0, UR14, 0xf0, URZ ;  /* 0x000000f00e167890 */ /* 0x000fe2000ff1e03f */
[----:B------:R-:W-:Y:S01]  /*6930*/  R2UR UR16, R5 ;  /* 0x00000000051072ca */ /* 0x000fe200000e0000 */
[----:B------:R-:W-:Y:S01]  /*6940*/  VIADD R14, R14, 0xffffffff ;  /* 0xffffffff0e0e7836 */ /* 0x000fe20000000000 */
[----:B------:R-:W-:Y:S01]  /*6950*/  R2UR UR32, R12 ;  /* 0x000000000c2072ca */ /* 0x000fe200000e0000 */
[----:B------:R-:W-:Y:S01]  /*6960*/  UIADD3.X UR23, URZ, UR15, URZ, UP0, !UPT ;  /* 0x0000000f3f177290 */ /* 0x000fe200087fe43f */
[----:B------:R-:W-:Y:S01]  /*6970*/  R2UR UR9, R11 ;  /* 0x000000000b0972ca */ /* 0x000fe200000e0000 */
[----:B------:R-:W-:Y:S01]  /*6980*/  UIADD3 UR6, UP1, UR14, 0x1f0, URZ ;  /* 0x000001f00e067890 */ /* 0x000fe2000ff3e03f */
[----:B------:R-:W-:Y:S01]  /*6990*/  R2UR UR11, R22 ;  /* 0x00000000160b72ca */ /* 0x000fe200000e0000 */
[----:B------:R-:W-:Y:S01]  /*69a0*/  UMOV UR4, 0x0 ;  /* 0x0000000000047882 */ /* 0x000fe20000000000 */
[----:B------:R-:W-:Y:S01]  /*69b0*/  R2UR UR12, R19 ;  /* 0x00000000130c72ca */ /* 0x000fe200000e0000 */
[----:B------:R-:W-:Y:S01]  /*69c0*/  UIADD3 UR56, UR56, 0x28180, URZ ;  /* 0x0002818038387890 */ /* 0x000fe2000fffe03f */
[----:B------:R-:W-:Y:S01]  /*69d0*/  R2UR UR59, R18 ;  /* 0x00000000123b72ca */ /* 0x000fe200000e0000 */
[----:B------:R-:W-:Y:S01]  /*69e0*/  UIADD3 UR50, UR10, 0x20, URZ ;  /* 0x000000200a327890 */ /* 0x000fe2000fffe03f */
[----:B------:R-:W-:Y:S01]  /*69f0*/  ISETP.GT.AND P3, PT, R14, 0x1, PT ;  /* 0x000000010e00780c */ /* 0x000fe20003f64270 */
[----:B------:R-:W-:Y:S01]  /*6a00*/  ULEA UR56, UR16, UR56, 0x10 ;  /* 0x0000003810387291 */ /* 0x000fe2000f8e803f */
[----:B------:R-:W-:Y:S01]  /*6a10*/  VIADD R5, R5, 0x1 ;  /* 0x0000000105057836 */ /* 0x000fe20000000000 */
[----:B------:R-:W-:Y:S01]  /*6a20*/  UIADD3 UR8, UR32, 0x180, URZ ;  /* 0x0000018020087890 */ /* 0x000fe2000fffe03f */
[----:B------:R-:W-:Y:S01]  /*6a30*/  VIADD R13, R13, 0x80 ;  /* 0x000000800d0d7836 */ /* 0x000fe20000000000 */
[----:B------:R-:W-:-:S02]  /*6a40*/  UIADD3 UR48, UR32, 0x2180, URZ ;  /* 0x0000218020307890 */ /* 0x000fc4000fffe03f */
[----:B------:R-:W-:Y:S01]  /*6a50*/  UIADD3 UR42, UR10, 0x40, URZ ;  /* 0x000000400a2a7890 */ /* 0x000fe2000fffe03f */
[C---:B------:R-:W-:Y:S01]  /*6a60*/  ISETP.NE.AND P1, PT, R5.reuse, 0x5, PT ;  /* 0x000000050500780c */ /* 0x040fe20003f25270 */
[----:B------:R-:W-:Y:S02]  /*6a70*/  UIADD3 UR40, UR32, 0x4180, URZ ;  /* 0x0000418020287890 */ /* 0x000fe4000fffe03f */
[----:B------:R-:W-:Y:S01]  /*6a80*/  UIADD3 UR34, UR10, 0x60, URZ ;  /* 0x000000600a227890 */ /* 0x000fe2000fffe03f */
[----:B------:R-:W-:Y:S01]  /*6a90*/  SEL R7, RZ, 0x1, P1 ;  /* 0x00000001ff077807 */ /* 0x000fe20000800000 */
[----:B------:R-:W-:Y:S01]  /*6aa0*/  UIADD3 UR32, UR32, 0x6180, URZ ;  /* 0x0000618020207890 */ /* 0x000fe2000fffe03f */
[----:B------:R-:W-:Y:S01]  /*6ab0*/  SEL R5, R5, RZ, P1 ;  /* 0x000000ff05057207 */ /* 0x000fe20000800000 */
[----:B------:R-:W-:Y:S01]  /*6ac0*/  UMOV UR5, 0x10000000 ;  /* 0x1000000000057882 */ /* 0x000fe20000000000 */
[----:B------:R-:W-:Y:S01]  /*6ad0*/  UIADD3.X UR7, URZ, UR15, URZ, UP1, !UPT ;  /* 0x0000000f3f077290 */ /* 0x000fe20008ffe43f */
[----:B------:R0:W-:Y:S01]  /*6ae0*/  UTMALDG.3D [UR8], [UR22], desc[UR4] ;  /* 0x00000408160075b4 */ /* 0x0001e20008011000 */
[----:B------:R-:W-:Y:S01]  /*6af0*/  UIADD3 UR24, UR56, 0x4000, URZ ;  /* 0x0000400038187890 */ /* 0x000fe2000fffe03f */
[----:B------:R-:W-:Y:S01]  /*6b00*/  LOP3.LUT R4, R4, R7, RZ, 0x3c, !PT ;  /* 0x0000000704047212 */ /* 0x000fe200078e3cff */
[----:B------:R-:W-:Y:S01]  /*6b10*/  UIADD3 UR16, UR56, 0x8000, URZ ;  /* 0x0000800038107890 */ /* 0x000fe2000fffe03f */
[----:B------:R-:W-:Y:S01]  /*6b20*/  UMOV UR49, UR9 ;  /* 0x0000000900317c82 */ /* 0x000fe20008000000 */
        /* <DEDUP_REMOVED lines=8> */
[----:B------:R1:W-:Y:S01]  /*6bb0*/  UTMALDG.3D [UR48], [UR22], desc[UR4] ;  /* 0x00000430160075b4 */ /* 0x0003e20008011000 */
        /* <DEDUP_REMOVED lines=9> */
[----:B0-----:R-:W-:Y:S01]  /*6c50*/  UIADD3 UR8, UR56, 0xc000, URZ ;  /* 0x0000c00038087890 */ /* 0x001fe2000fffe03f */
[----:B------:R-:W-:Y:S01]  /*6c60*/  UMOV UR19, UR59 ;  /* 0x0000003b00137c82 */ /* 0x000fe20008000000 */
[----:B------:R-:W-:Y:S01]  /*6c70*/  UMOV UR20, UR12 ;  /* 0x0000000c00147c82 */ /* 0x000fe20008000000 */
[----:B------:R-:W-:Y:S01]  /*6c80*/  UMOV UR18, UR42 ;  /* 0x0000002a00127c82 */ /* 0x000fe20008000000 */
[----:B------:R-:W-:Y:S01]  /*6c90*/  UMOV UR11, UR59 ;  /* 0x0000003b000b7c82 */ /* 0x000fe20008000000 */
[----:B------:R1:W-:Y:S01]  /*6ca0*/  UTMALDG.3D [UR32], [UR22], desc[UR4] ;  /* 0x00000420160075b4 */ /* 0x0003e20008011000 */
[----:B------:R-:W-:Y:S01]  /*6cb0*/  UMOV UR10, UR34 ;  /* 0x00000022000a7c82 */ /* 0x000fe20008000000 */
[----:B------:R1:W-:Y:S01]  /*6cc0*/  UTMALDG.3D [UR56], [UR6], desc[UR4] ;  /* 0x00000438060075b4 */ /* 0x0003e20008011000 */
[----:B------:R1:W-:Y:S01]  /*6cd0*/  UTMALDG.3D [UR24], [UR6], desc[UR4] ;  /* 0x00000418060075b4 */ /* 0x0003e20008011000 */
[----:B------:R1:W-:Y:S01]  /*6ce0*/  UTMALDG.3D [UR16], [UR6], desc[UR4] ;  /* 0x00000410060075b4 */ /* 0x0003e20008011000 */
[----:B------:R1:W-:Y:S02]  /*6cf0*/  UTMALDG.3D [UR8], [UR6], desc[UR4] ;  /* 0x00000408060075b4 */ /* 0x0003e40008011000 */
[----:B-1----:R-:W-:Y:S05]  /*6d00*/  @P3 BRA `(.L_x_170) ;  /* 0xfffffff800bc3947 */ /* 0x002fea000383ffff */
.L_x_166:
[----:B------:R-:W-:Y:S05]  /*6d10*/  BSYNC B1 ;  /* 0x0000000000017941 */ /* 0x000fea0003800000 */
.L_x_165:
[----:B------:R-:W2:Y:S01]  /*6d20*/  LDL.64 R20, [R1] ;  /* 0x0000000001147983 */ /* 0x000ea20000100a00 */
[----:B------:R-:W-:Y:S01]  /*6d30*/  LOP3.LUT P4, RZ, R10, 0xff, RZ, 0xc0, !PT ;  /* 0x000000ff0aff7812 */ /* 0x000fe2000788c0ff */
[----:B------:R-:W-:Y:S01]  /*6d40*/  VIADD R7, R8, UR37 ;  /* 0x0000002508077c36 */ /* 0x000fe20008000000 */
[----:B------:R-:W-:Y:S01]  /*6d50*/  ULDC.64 UR4, c[0x0][0x650] ;  /* 0x0001940000047ab9 */ /* 0x000fe20000000a00 */
[----:B------:R-:W-:Y:S01]  /*6d60*/  IMAD.U32 R8, RZ, RZ, UR37 ;  /* 0x00000025ff087e24 */ /* 0x000fe2000f8e00ff */
[----:B------:R-:W-:Y:S01]  /*6d70*/  UISETP.GE.U32.AND UP0, UPT, UR37, 0x5, UPT ;  /* 0x000000052500788c */ /* 0x000fe2000bf06070 */
[----:B------:R-:W-:Y:S01]  /*6d80*/  BSSY B1, `(.L_x_171) ;  /* 0x000006b000017945 */ /* 0x000fe20003800000 */
[----:B------:R-:W-:Y:S01]  /*6d90*/  ISETP.GT.U32.AND P1, PT, R7, 0x4, PT ;  /* 0x000000040700780c */ /* 0x000fe20003f24070 */
[----:B------:R-:W-:Y:S01]  /*6da0*/  IMAD.MOV.U32 R22, RZ, RZ, -0x1 ;  /* 0xffffffffff167424 */ /* 0x000fe200078e00ff */
[----:B------:R-:W-:Y:S01]  /*6db0*/  PRMT R10, RZ, 0x7610, R10 ;  /* 0x00007610ff0a7816 */ /* 0x000fe2000000000a */
[----:B------:R-:W-:Y:S01]  /*6dc0*/  IMAD.MOV.U32 R18, RZ, RZ, -0x1 ;  /* 0xffffffffff127424 */ /* 0x000fe200078e00ff */
[----:B------:R-:W-:Y:S01]  /*6dd0*/  ISETP.LT.U32.AND P1, PT, R8, 0x5, P1 ;  /* 0x000000050800780c */ /* 0x000fe20000f21070 */
[----:B------:R-:W-:Y:S01]  /*6de0*/  IMAD.MOV.U32 R19, RZ, RZ, -0x1 ;  /* 0xffffffffff137424 */ /* 0x000fe200078e00ff */
[----:B------:R-:W-:Y:S01]  /*6df0*/  PLOP3.LUT P3, PT, PT, PT, UP0, 0x80, 0x0 ;  /* 0x000000000000781c */ /* 0x000fe20003f6f008 */
[----:B------:R-:W0:Y:S01]  /*6e00*/  @P4 S2R R5, SR_CgaCtaId ;  /* 0x0000000000054919 */ /* 0x000e220000008800 */
[----:B------:R-:W-:-:S04]  /*6e10*/  @P4 MOV R4, 0x400 ;  /* 0x0000040000044802 */ /* 0x000fc80000000f00 */
[----:B0-----:R-:W-:Y:S01]  /*6e20*/  @P4 LEA R6, R5, R4, 0x18 ;  /* 0x0000000405064211 */ /* 0x001fe200078ec0ff */
[----:B------:R-:W-:Y:S01]  /*6e30*/  IMAD.WIDE.U32 R4, R7, -0x33333333, RZ ;  /* 0xcccccccd07047825 */ /* 0x000fe200078e00ff */
[----:B------:R-:W-:Y:S02]  /*6e40*/  SEL R4, RZ, 0x1, !P1 ;  /* 0x00000001ff047807 */ /* 0x000fe40004800000 */
[----:B------:R0:W-:Y:S02]  /*6e50*/  @P4 SYNCS.ARRIVE.TRANS64.A1T0 RZ, [R6+URZ+0x88], RZ ;  /* 0x000088ff06ff49a7 */ /* 0x0001e4000810003f */
[----:B------:R-:W-:Y:S02]  /*6e60*/  LOP3.LUT R3, R3, R4, RZ, 0x3c, !PT ;  /* 0x0000000403037212 */ /* 0x000fe400078e3cff */
[----:B------:R-:W-:Y:S02]  /*6e70*/  PRMT R4, RZ, 0x7610, R4 ;  /* 0x00007610ff047816 */ /* 0x000fe40000000004 */
[----:B0-----:R-:W-:-:S04]  /*6e80*/  SHF.R.U32.HI R6, RZ, 0x2, R5 ;  /* 0x00000002ff067819 */ /* 0x001fc80000011605 */
[----:B------:R-:W-:Y:S01]  /*6e90*/  @P3 LOP3.LUT R3, R3, 0x1, R6, 0x78, !PT ;  /* 0x0000000103033812 */ /* 0x000fe200078e7806 */
[----:B------:R-:W-:Y:S01]  /*6ea0*/  IMAD R8, R6, -0x5, R7 ;  /* 0xfffffffb06087824 */ /* 0x000fe200078e0207 */
[----:B--2---:R-:W-:-:S04]  /*6eb0*/  IADD3 R16, P4, R16, R20, RZ ;  /* 0x0000001410107210 */ /* 0x004fc80007f9e0ff */
[----:B------:R-:W-:Y:S01]  /*6ec0*/  ISETP.GE.U32.AND P1, PT, R16, UR4, PT ;  /* 0x0000000410007c0c */ /* 0x000fe2000bf26070 */
[----:B------:R-:W-:-:S05]  /*6ed0*/  IMAD.X R17, R17, 0x1, R0, P4 ;  /* 0x0000000111117824 */ /* 0x000fca00020e0600 */
[----:B------:R-:W-:-:S13]  /*6ee0*/  ISETP.GE.U32.AND.EX P1, PT, R17, UR5, PT, P1 ;  /* 0x0000000511007c0c */ /* 0x000fda000bf26110 */
[----:B------:R-:W-:Y:S05]  /*6ef0*/  @P1 BRA `(.L_x_172) ;  /* 0x00000004004c1947 */ /* 0x000fea0003800000 */
[----:B------:R-:W0:Y:S01]  /*6f00*/  S2R R12, SR_CTAID.X ;  /* 0x00000000000c7919 */ /* 0x000e220000002500 */
[----:B------:R-:W-:Y:S01]  /*6f10*/  ULDC.64 UR4, c[0x0][0x628] ;  /* 0x00018a0000047ab9 */ /* 0x000fe20000000a00 */
[----:B------:R-:W1:Y:S01]  /*6f20*/  LDC R13, c[0x0][0x144] ;  /* 0x00005100ff0d7b82 */ /* 0x000e620000000800 */
[----:B------:R-:W-:Y:S01]  /*6f30*/  ISETP.NE.U32.AND P1, PT, RZ, UR4, PT ;  /* 0x00000004ff007c0c */ /* 0x000fe2000bf25070 */
[----:B------:R-:W2:Y:S01]  /*6f40*/  S2R R11, SR_CTAID.Y ;  /* 0x00000000000b7919 */ /* 0x000ea20000002600 */
[----:B------:R-:W-:Y:S01]  /*6f50*/  ULDC UR6, c[0x0][0x150] ;  /* 0x0000540000067ab9 */ /* 0x000fe20000000800 */
[----:B------:R-:W-:Y:S01]  /*6f60*/  ULDC UR7, c[0x0][0x630] ;  /* 0x00018c0000077ab9 */ /* 0x000fe20000000800 */
[----:B------:R-:W-:Y:S01]  /*6f70*/  ISETP.NE.AND.EX P1, PT, RZ, UR5, PT, P1 ;  /* 0x00000005ff007c0c */ /* 0x000fe2000bf25310 */
[----:B------:R-:W-:Y:S01]  /*6f80*/  IMAD.MOV.U32 R4, RZ, RZ, R16 ;  /* 0x000000ffff047224 */ /* 0x000fe200078e0010 */
[----:B0-----:R-:W-:-:S05]  /*6f90*/  I2FP.F32.U32 R5, R12 ;  /* 0x0000000c00057245 */ /* 0x001fca0000201000 */
[----:B------:R-:W-:Y:S01]  /*6fa0*/  FMUL R14, R5, UR6 ;  /* 0x00000006050e7c20 */ /* 0x000fe20008400000 */
[----:B------:R-:W-:-:S05]  /*6fb0*/  IMAD.MOV.U32 R5, RZ, RZ, R17 ;  /* 0x000000ffff057224 */ /* 0x000fca00078e0011 */
[----:B--2---:R-:W-:Y:S05]  /*6fc0*/  @!P1 BRA `(.L_x_173) ;  /* 0x0000000000289947 */ /* 0x004fea0003800000 */
[----:B------:R-:W-:Y:S02]  /*6fd0*/  ULDC UR6, c[0x0][0x634] ;  /* 0x00018d0000067ab9 */ /* 0x000fe40000000800 */
[----:B------:R-:W-:-:S05]  /*6fe0*/  IADD3 R5, P1, R16, UR6, RZ ;  /* 0x0000000610057c10 */ /* 0x000fca000ff3e0ff */
[----:B------:R-:W-:-:S04]  /*6ff0*/  IMAD.X R15, RZ, RZ, R17, P1 ;  /* 0x000000ffff0f7224 */ /* 0x000fc800008e0611 */
[----:B------:R-:W-:-:S04]  /*7000*/  IMAD.WIDE.U32 R6, R15, UR4, RZ ;  /* 0x000000040f067c25 */ /* 0x000fc8000f8e00ff */
[----:B------:R-:W-:-:S04]  /*7010*/  IMAD.WIDE.U32 R6, P1, R5, UR5, R6 ;  /* 0x0000000505067c25 */ /* 0x000fc8000f820006 */
[----:B------:R-:W-:-:S04]  /*7020*/  IMAD.WIDE.U32 R4, R5, UR4, RZ ;  /* 0x0000000405047c25 */ /* 0x000fc8000f8e00ff */
[----:B------:R-:W-:Y:S01]  /*7030*/  IMAD.MOV.U32 R4, RZ, RZ, R7 ;  /* 0x000000ffff047224 */ /* 0x000fe200078e0007 */
[----:B------:R-:W-:Y:S01]  /*7040*/  IADD3 RZ, P3, R5, R6, RZ ;  /* 0x0000000605ff7210 */ /* 0x000fe20007f7e0ff */
[----:B------:R-:W-:-:S04]  /*7050*/  IMAD.X R5, RZ, RZ, RZ, P1 ;  /* 0x000000ffff057224 */ /* 0x000fc800008e06ff */
[----:B------:R-:W-:-:S08]  /*7060*/  IMAD.WIDE.U32.X R4, R15, UR5, R4, P3 ;  /* 0x000000050f047c25 */ /* 0x000fd000098e0404 */
.L_x_173:
[--C-:B------:R-:W-:Y:S01]  /*7070*/  SHF.R.U64 R19, R4, UR7, R5.reuse ;  /* 0x0000000704137c19 */ /* 0x100fe20008001205 */
[----:B------:R-:W0:Y:S01]  /*7080*/  F2I.U32.TRUNC.NTZ R14, R14 ;  /* 0x0000000e000e7305 */ /* 0x000e22000020f000 */
[----:B------:R-:W-:Y:S01]  /*7090*/  SHF.R.U32.HI R4, RZ, UR7, R5 ;  /* 0x00000007ff047c19 */ /* 0x000fe20008011605 */
[----:B------:R-:W-:Y:S01]  /*70a0*/  ULDC.64 UR4, c[0x0][0x620] ;  /* 0x0001880000047ab9 */ /* 0x000fe20000000a00 */
[----:B------:R-:W-:Y:S01]  /*70b0*/  IADD3 R7, P1, RZ, -R19, RZ ;  /* 0x80000013ff077210 */ /* 0x000fe20007f3e0ff */
[----:B------:R-:W-:Y:S01]  /*70c0*/  ULDC.64 UR6, c[0x0][0x640] ;  /* 0x0001900000067ab9 */ /* 0x000fe20000000a00 */
[----:B------:R-:W2:Y:S03]  /*70d0*/  LDC R18, c[0x0][0x148] ;  /* 0x00005200ff127b82 */ /* 0x000ea60000000800 */
[----:B------:R-:W-:Y:S01]  /*70e0*/  IMAD.X R4, RZ, RZ, ~R4, P1 ;  /* 0x000000ffff047224 */ /* 0x000fe200008e0e04 */
[----:B------:R-:W-:-:S03]  /*70f0*/  ISETP.NE.U32.AND P1, PT, RZ, UR6, PT ;  /* 0x00000006ff007c0c */ /* 0x000fc6000bf25070 */
[----:B------:R-:W-:Y:S01]  /*7100*/  IMAD R6, R4, UR4, RZ ;  /* 0x0000000404067c24 */ /* 0x000fe2000f8e02ff */
[----:B------:R-:W-:Y:S01]  /*7110*/  ISETP.NE.AND.EX P1, PT, RZ, UR7, PT, P1 ;  /* 0x00000007ff007c0c */ /* 0x000fe2000bf25310 */
[----:B------:R-:W-:Y:S01]  /*7120*/  IMAD.WIDE.U32 R4, R7, UR4, R16 ;  /* 0x0000000407047c25 */ /* 0x000fe2000f8e0010 */
[----:B------:R-:W-:-:S03]  /*7130*/  ULDC UR4, c[0x0][0x618] ;  /* 0x0001860000047ab9 */ /* 0x000fc60000000800 */
[----:B------:R-:W-:Y:S01]  /*7140*/  IMAD R7, R7, UR5, R6 ;  /* 0x0000000507077c24 */ /* 0x000fe2000f8e0206 */
[----:B------:R-:W-:Y:S01]  /*7150*/  ULDC UR5, c[0x0][0x154] ;  /* 0x0000550000057ab9 */ /* 0x000fe20000000800 */
[----:B0-----:R-:W-:Y:S02]  /*7160*/  IMAD.MOV R6, RZ, RZ, -R14 ;  /* 0x000000ffff067224 */ /* 0x001fe400078e0a0e */
[----:B------:R-:W-:Y:S02]  /*7170*/  IMAD.IADD R5, R5, 0x1, R7 ;  /* 0x0000000105057824 */ /* 0x000fe400078e0207 */
[----:B-1----:R-:W-:Y:S01]  /*7180*/  IMAD R12, R13, R6, R12 ;  /* 0x000000060d0c7224 */ /* 0x002fe200078e020c */
[----:B------:R-:W-:Y:S02]  /*7190*/  I2FP.F32.U32 R6, R11 ;  /* 0x0000000b00067245 */ /* 0x000fe40000201000 */
[--C-:B------:R-:W-:Y:S02]  /*71a0*/  SHF.R.U64 R13, R4, UR4, R5.reuse ;  /* 0x00000004040d7c19 */ /* 0x100fe40008001205 */
[----:B------:R-:W-:Y:S01]  /*71b0*/  SHF.R.U32.HI R4, RZ, UR4, R5 ;  /* 0x00000004ff047c19 */ /* 0x000fe20008011605 */
[----:B------:R-:W-:Y:S01]  /*71c0*/  FMUL R6, R6, UR5 ;  /* 0x0000000506067c20 */ /* 0x000fe20008400000 */
[----:B------:R-:W-:-:S02]  /*71d0*/  ULDC UR4, c[0x0][0x608] ;  /* 0x0001820000047ab9 */ /* 0x000fc40000000800 */
[--C-:B------:R-:W-:Y:S01]  /*71e0*/  SHF.R.U64 R15, R13, UR4, R4.reuse ;  /* 0x000000040d0f7c19 */ /* 0x100fe20008001204 */
[----:B------:R0:W1:Y:S01]  /*71f0*/  F2I.U32.TRUNC.NTZ R20, R6 ;  /* 0x0000000600147305 */ /* 0x000062000020f000 */
[----:B------:R-:W-:Y:S01]  /*7200*/  SHF.R.U32.HI R4, RZ, UR4, R4 ;  /* 0x00000004ff047c19 */ /* 0x000fe20008011604 */
[----:B------:R-:W-:-:S03]  /*7210*/  ULDC UR4, c[0x0][0x658] ;  /* 0x0001960000047ab9 */ /* 0x000fc60000000800 */
[--C-:B------:R-:W-:Y:S02]  /*7220*/  SHF.R.U64 R14, R15, UR4, R4.reuse ;  /* 0x000000040f0e7c19 */ /* 0x100fe40008001204 */
[----:B------:R-:W-:-:S03]  /*7230*/  SHF.R.U32.HI R21, RZ, UR4, R4 ;  /* 0x00000004ff157c19 */ /* 0x000fc60008011604 */
[----:B------:R-:W-:Y:S02]  /*7240*/  IMAD.MOV.U32 R4, RZ, RZ, R14 ;  /* 0x000000ffff047224 */ /* 0x000fe400078e000e */
[----:B------:R-:W-:Y:S01]  /*7250*/  IMAD.MOV.U32 R5, RZ, RZ, R21 ;  /* 0x000000ffff057224 */ /* 0x000fe200078e0015 */
[----:B0-----:R-:W-:Y:S06]  /*7260*/  @!P1 BRA `(.L_x_174) ;  /* 0x0000000000289947 */ /* 0x001fec0003800000 */
        /* <DEDUP_REMOVED lines=10> */
.L_x_174:
[----:B------:R-:W-:Y:S01]  /*7310*/  ISETP.NE.AND P1, PT, R2, 0x1, PT ;  /* 0x000000010200780c */ /* 0x000fe20003f25270 */
[----:B------:R-:W-:Y:S01]  /*7320*/  ULDC UR4, c[0x0][0x648] ;  /* 0x0001920000047ab9 */ /* 0x000fe20000000800 */
[----:B------:R-:W-:Y:S01]  /*7330*/  LOP3.LUT R15, R15, UR29, RZ, 0xc0, !PT ;  /* 0x0000001d0f0f7c12 */ /* 0x000fe2000f8ec0ff */
[----:B-1----:R-:W-:Y:S01]  /*7340*/  IMAD.MOV R20, RZ, RZ, -R20 ;  /* 0x000000ffff147224 */ /* 0x002fe200078e0a14 */
[----:B------:R-:W-:Y:S01]  /*7350*/  SHF.R.U64 R4, R4, UR4, R5 ;  /* 0x0000000404047c19 */ /* 0x000fe20008001205 */
[----:B------:R-:W-:Y:S01]  /*7360*/  ULDC UR4, c[0x0][0x638] ;  /* 0x00018e0000047ab9 */ /* 0x000fe20000000800 */
[----:B------:R-:W-:Y:S01]  /*7370*/  LOP3.LUT R13, R13, UR13, RZ, 0xc0, !PT ;  /* 0x0000000d0d0d7c12 */ /* 0x000fe2000f8ec0ff */
[----:B------:R-:W-:Y:S02]  /*7380*/  ULDC UR5, c[0x0][0x610] ;  /* 0x0001840000057ab9 */ /* 0x000fe40000000800 */
[----:B------:R-:W-:Y:S02]  /*7390*/  IMAD.MOV R5, RZ, RZ, -R4 ;  /* 0x000000ffff057224 */ /* 0x000fe400078e0a04 */
[----:B------:R-:W-:-:S02]  /*73a0*/  IMAD R15, R4, UR21, R15 ;  /* 0x00000015040f7c24 */ /* 0x000fc4000f8e020f */
[----:B--2---:R-:W-:Y:S02]  /*73b0*/  @P1 IMAD R12, R18, R20, R11 ;  /* 0x00000014120c1224 */ /* 0x004fe400078e020b */
[----:B------:R-:W-:Y:S01]  /*73c0*/  IMAD R14, R5, UR4, R14 ;  /* 0x00000004050e7c24 */ /* 0x000fe2000f8e020e */
[----:B------:R-:W-:Y:S01]  /*73d0*/  ULDC UR4, c[0x0][0x600] ;  /* 0x0001800000047ab9 */ /* 0x000fe20000000800 */
[----:B------:R-:W-:Y:S02]  /*73e0*/  IMAD R12, R15, UR5, R12 ;  /* 0x000000050f0c7c24 */ /* 0x000fe4000f8e020c */
[----:B------:R-:W-:Y:S02]  /*73f0*/  IMAD R5, R14, UR4, R13 ;  /* 0x000000040e057c24 */ /* 0x000fe4000f8e020d */
[----:B------:R-:W-:-:S03]  /*7400*/  IMAD.MOV.U32 R4, RZ, RZ, 0x1 ;  /* 0x00000001ff047424 */ /* 0x000fc600078e00ff */
[----:B------:R-:W-:Y:S02]  /*7410*/  SEL R18, R5, R12, !P1 ;  /* 0x0000000c05127207 */ /* 0x000fe40004800000 */
[----:B------:R-:W-:-:S07]  /*7420*/  SEL R22, R12, R5, !P1 ;  /* 0x000000050c167207 */ /* 0x000fce0004800000 */
.L_x_172:
[----:B------:R-:W-:Y:S05]  /*7430*/  BSYNC B1 ;  /* 0x0000000000017941 */ /* 0x000fea0003800000 */
.L_x_171:
[----:B------:R-:W-:-:S13]  /*7440*/  LOP3.LUT P1, RZ, R4, 0xff, RZ, 0xc0, !PT ;  /* 0x000000ff04ff7812 */ /* 0x000fda000782c0ff */
[----:B------:R-:W-:Y:S05]  /*7450*/  @P1 BRA `(.L_x_175) ;  /* 0xfffffff000b41947 */ /* 0x000fea000383ffff */
[----:B------:R-:W-:Y:S05]  /*7460*/  BSYNC B0 ;  /* 0x0000000000007941 */ /* 0x000fea0003800000 */
.L_x_163:
[----:B------:R-:W-:-:S03]  /*7470*/  UMOV UR4, 0xffffffff ;  /* 0xffffffff00047882 */ /* 0x000fc60000000000 */
[----:B------:R-:W-:Y:S05]  /*7480*/  BRA.DIV UR4, `(.L_x_176) ;  /* 0x00000006046c7947 */ /* 0x000fea000b800000 */
[----:B------:R-:W-:-:S13]  /*7490*/  ELECT P6, URZ, PT ;  /* 0x00000000003f782f */ /* 0x000fda00038c0000 */
.L_x_193:
[----:B------:R-:W-:Y:S04]  /*74a0*/  BSSY B0, `(.L_x_177) ;  /* 0x0000034000007945 */ /* 0x000fe80003800000 */
[----:B------:R-:W-:Y:S05]  /*74b0*/  @!P6 BRA `(.L_x_178) ;  /* 0x0000000000c8e947 */ /* 0x000fea0003800000 */
[----:B------:R-:W-:-:S04]  /*74c0*/  LOP3.LUT R23, R23, 0x2, RZ, 0xfc, !PT ;  /* 0x0000000217177812 */ /* 0x000fc800078efcff */
[----:B------:R-:W-:-:S13]  /*74d0*/  ISETP.NE.AND P0, PT, R23, 0x3, PT ;  /* 0x000000031700780c */ /* 0x000fda0003f05270 */
[----:B------:R-:W-:Y:S05]  /*74e0*/  @!P0 BRA `(.L_x_179) ;  /* 0x0000000000048947 */ /* 0x000fea0003800000 */
[----:B------:R-:W-:Y:S01]  /*74f0*/  BPT.TRAP 0x1 ;  /* 0x000000040000795c */ /* 0x000fe20000300000 */
.L_x_179:
[----:B------:R-:W0:Y:S01]  /*7500*/  S2R R5, SR_CgaCtaId ;  /* 0x0000000000057919 */ /* 0x000e220000008800 */
[----:B------:R-:W-:Y:S02]  /*7510*/  MOV R0, 0x400 ;  /* 0x0000040000007802 */ /* 0x000fe40000000f00 */
[----:B------:R-:W-:Y:S02]  /*7520*/  SHF.L.U32 R2, R3, 0x1f, RZ ;  /* 0x0000001f03027819 */ /* 0x000fe400000006ff */
[----:B0-----:R-:W-:-:S05]  /*7530*/  LEA R5, R5, R0, 0x18 ;  /* 0x0000000005057211 */ /* 0x001fca00078ec0ff */
[----:B------:R-:W-:-:S04]  /*7540*/  VIADD R5, R5, 0x28 ;  /* 0x0000002805057836 */ /* 0x000fc80000000000 */
[C---:B------:R-:W-:Y:S02]  /*7550*/  IMAD R7, R8.reuse, 0x8, R5 ;  /* 0x0000000808077824 */ /* 0x040fe400078e0205 */
[----:B------:R-:W-:Y:S02]  /*7560*/  VIADD R8, R8, 0x1 ;  /* 0x0000000108087836 */ /* 0x000fe40000000000 */
[----:B------:R-:W0:Y:S03]  /*7570*/  SYNCS.PHASECHK.TRANS64.TRYWAIT P0, [R7+URZ], R2 ;  /* 0x00000002070075a7 */ /* 0x000e26000800017f */
[----:B------:R-:W-:-:S04]  /*7580*/  ISETP.NE.AND P1, PT, R8, 0x5, PT ;  /* 0x000000050800780c */ /* 0x000fc80003f25270 */
[----:B------:R-:W-:Y:S02]  /*7590*/  SEL R0, RZ, 0x1, P1 ;  /* 0x00000001ff007807 */ /* 0x000fe40000800000 */
[----:B------:R-:W-:Y:S02]  /*75a0*/  SEL R8, R8, RZ, P1 ;  /* 0x000000ff08087207 */ /* 0x000fe40000800000 */
[----:B------:R-:W-:-:S03]  /*75b0*/  LOP3.LUT R9, R3, R0, RZ, 0x3c, !PT ;  /* 0x0000000003097212 */ /* 0x000fc600078e3cff */
[----:B------:R-:W-:Y:S01]  /*75c0*/  IMAD R6, R8, 0x8, R5 ;  /* 0x0000000808067824 */ /* 0x000fe200078e0205 */
[----:B------:R-:W-:Y:S01]  /*75d0*/  SHF.L.U32 R3, R9, 0x1f, RZ ;  /* 0x0000001f09037819 */ /* 0x000fe200000006ff */
[----:B0-----:R-:W-:Y:S06]  /*75e0*/  @!P0 BRA `(.L_x_180) ;  /* 0x0000000400348947 */ /* 0x001fec0003800000 */
.L_x_194:
[----:B------:R-:W1:Y:S01]  /*75f0*/  SYNCS.PHASECHK.TRANS64.TRYWAIT P0, [R6+URZ], R3 ;  /* 0x00000003060075a7 */ /* 0x000e62000800017f */
[----:B------:R-:W-:-:S05]  /*7600*/  VIADD R0, R8, 0x1 ;  /* 0x0000000108007836 */ /* 0x000fca0000000000 */
[----:B------:R-:W-:-:S04]  /*7610*/  ISETP.NE.AND P1, PT, R0, 0x5, PT ;  /* 0x000000050000780c */ /* 0x000fc80003f25270 */
[----:B0-----:R-:W-:Y:S02]  /*7620*/  SEL R2, RZ, 0x1, P1 ;  /* 0x00000001ff027807 */ /* 0x001fe40000800000 */
[----:B------:R-:W-:Y:S02]  /*7630*/  SEL R0, R0, RZ, P1 ;  /* 0x000000ff00007207 */ /* 0x000fe40000800000 */
[----:B------:R-:W-:-:S03]  /*7640*/  LOP3.LUT R9, R9, R2, RZ, 0x3c, !PT ;  /* 0x0000000209097212 */ /* 0x000fc600078e3cff */
[----:B------:R-:W-:Y:S01]  /*7650*/  IMAD R7, R0, 0x8, R5 ;  /* 0x0000000800077824 */ /* 0x000fe200078e0205 */
[----:B------:R-:W-:Y:S01]  /*7660*/  SHF.L.U32 R4, R9, 0x1f, RZ ;  /* 0x0000001f09047819 */ /* 0x000fe200000006ff */
[----:B-1----:R-:W-:Y:S06]  /*7670*/  @!P0 BRA `(.L_x_181) ;  /* 0x0000000400248947 */ /* 0x002fec0003800000 */
.L_x_195:
[----:B------:R-:W1:Y:S01]  /*7680*/  SYNCS.PHASECHK.TRANS64.TRYWAIT P0, [R7+URZ], R4 ;  /* 0x00000004070075a7 */ /* 0x000e62000800017f */
[----:B------:R-:W-:-:S05]  /*7690*/  VIADD R0, R0, 0x1 ;  /* 0x0000000100007836 */ /* 0x000fca0000000000 */
[----:B------:R-:W-:-:S04]  /*76a0*/  ISETP.NE.AND P1, PT, R0, 0x5, PT ;  /* 0x000000050000780c */ /* 0x000fc80003f25270 */
[----:B------:R-:W-:Y:S02]  /*76b0*/  SEL R2, RZ, 0x1, P1 ;  /* 0x00000001ff027807 */ /* 0x000fe40000800000 */
[----:B------:R-:W-:Y:S02]  /*76c0*/  SEL R0, R0, RZ, P1 ;  /* 0x000000ff00007207 */ /* 0x000fe40000800000 */
[----:B------:R-:W-:-:S03]  /*76d0*/  LOP3.LUT R9, R9, R2, RZ, 0x3c, !PT ;  /* 0x0000000209097212 */ /* 0x000fc600078e3cff */
[----:B0-----:R-:W-:Y:S01]  /*76e0*/  IMAD R6, R0, 0x8, R5 ;  /* 0x0000000800067824 */ /* 0x001fe200078e0205 */
[----:B------:R-:W-:Y:S01]  /*76f0*/  SHF.L.U32 R3, R9, 0x1f, RZ ;  /* 0x0000001f09037819 */ /* 0x000fe200000006ff */
[----:B-1----:R-:W-:Y:S06]  /*7700*/  @!P0 BRA `(.L_x_182) ;  /* 0x0000000400148947 */ /* 0x002fec0003800000 */
.L_x_196:
[----:B------:R-:W1:Y:S01]  /*7710*/  SYNCS.PHASECHK.TRANS64.TRYWAIT P0, [R6+URZ], R3 ;  /* 0x00000003060075a7 */ /* 0x000e62000800017f */
[----:B------:R-:W-:-:S05]  /*7720*/  VIADD R0, R0, 0x1 ;  /* 0x0000000100007836 */ /* 0x000fca0000000000 */
[----:B------:R-:W-:-:S04]  /*7730*/  ISETP.NE.AND P1, PT, R0, 0x5, PT ;  /* 0x000000050000780c */ /* 0x000fc80003f25270 */
[----:B------:R-:W-:Y:S02]  /*7740*/  SEL R2, RZ, 0x1, P1 ;  /* 0x00000001ff027807 */ /* 0x000fe40000800000 */
[----:B------:R-:W-:Y:S02]  /*7750*/  SEL R0, R0, RZ, P1 ;  /* 0x000000ff00007207 */ /* 0x000fe40000800000 */
[----:B------:R-:W-:Y:S01]  /*7760*/  LOP3.LUT R2, R9, R2, RZ, 0x3c, !PT ;  /* 0x0000000209027212 */ /* 0x000fe200078e3cff */
[----:B-1----:R-:W-:Y:S06]  /*7770*/  @!P0 BRA `(.L_x_183) ;  /* 0x00000004000c8947 */ /* 0x002fec0003800000 */
.L_x_197:
[----:B------:R-:W-:Y:S01]  /*7780*/  IMAD R5, R0, 0x8, R5 ;  /* 0x0000000800057824 */ /* 0x000fe200078e0205 */
[----:B------:R-:W-:-:S07]  /*7790*/  SHF.L.U32 R0, R2, 0x1f, RZ ;  /* 0x0000001f02007819 */ /* 0x000fce00000006ff */
.L_x_184:
[----:B--2---:R2:W3:Y:S02]  /*77a0*/  SYNCS.PHASECHK.TRANS64.TRYWAIT P0, [R5+URZ], R0 ;  /* 0x00000000050075a7 */ /* 0x0044e4000800017f */
[----:B---3--:R-:W-:Y:S05]  /*77b0*/  @!P0 NANOSLEEP.SYNCS 0x989680 ;  /* 0x009896800000895d */ /* 0x008fea0003900000 */
[----:B------:R-:W3:Y:S02]  /*77c0*/  @!P0 SYNCS.PHASECHK.TRANS64 P0, [R5+URZ], R0 ;  /* 0x00000000050085a7 */ /* 0x000ee4000800007f */
[----:B---3--:R-:W-:Y:S05]  /*77d0*/  @!P0 BRA `(.L_x_184) ;  /* 0xfffffffc00f08947 */ /* 0x008fea000383ffff */
.L_x_178:
[----:B------:R-:W-:Y:S05]  /*77e0*/  BSYNC B0 ;  /* 0x0000000000007941 */ /* 0x000fea0003800000 */
.L_x_177:
[----:B------:R-:W-:Y:S05]  /*77f0*/  EXIT ;  /* 0x000000000000794d */ /* 0x000fea0003800000 */
.L_x_15:
[----:B0-----:R-:W-:-:S04]  /*7800*/  IMAD.U32 R3, RZ, RZ, UR43 ;  /* 0x0000002bff037e24 */ /* 0x001fc8000f8e00ff */
[----:B------:R0:W1:Y:S03]  /*7810*/  SYNCS.PHASECHK.TRANS64.TRYWAIT P0, [R3+URZ+-0x8], R0 ;  /* 0xfffff800030075a7 */ /* 0x000066000800017f */
[----:B-1----:R-:W-:Y:S05]  /*7820*/  @!P0 NANOSLEEP.SYNCS 0x989680 ;  /* 0x009896800000895d */ /* 0x002fea0003900000 */
[----:B------:R-:W1:Y:S02]  /*7830*/  @!P0 SYNCS.PHASECHK.TRANS64 P0, [R3+URZ+-0x8], R0 ;  /* 0xfffff800030085a7 */ /* 0x000e64000800007f */
[----:B-1----:R-:W-:Y:S05]  /*7840*/  @!P0 BRA `(.L_x_15) ;  /* 0xfffffffc00ec8947 */ /* 0x002fea000383ffff */
[----:B------:R-:W-:Y:S05]  /*7850*/  BRA `(.L_x_185) ;  /* 0xffffff9c00447947 */ /* 0x000fea000383ffff */
.L_x_20:
[----:B-1----:R1:W2:Y:S02]  /*7860*/  SYNCS.PHASECHK.TRANS64.TRYWAIT P1, [R3+URZ], R0 ;  /* 0x00000000030075a7 */ /* 0x0022a4000802017f */
[----:B--2---:R-:W-:Y:S05]  /*7870*/  @!P1 NANOSLEEP.SYNCS 0x989680 ;  /* 0x009896800000995d */ /* 0x004fea0003900000 */
[----:B------:R-:W2:Y:S02]  /*7880*/  @!P1 SYNCS.PHASECHK.TRANS64 P1, [R3+URZ], R0 ;  /* 0x00000000030095a7 */ /* 0x000ea4000802007f */
[----:B--2---:R-:W-:Y:S05]  /*7890*/  @!P1 BRA `(.L_x_20) ;  /* 0xfffffffc00f09947 */ /* 0x004fea000383ffff */
[----:B------:R-:W-:Y:S05]  /*78a0*/  BRA `(.L_x_19) ;  /* 0xffffff9c00b87947 */ /* 0x000fea000383ffff */
.L_x_25:
[----:B-1----:R-:W-:-:S04]  /*78b0*/  IMAD.U32 R4, RZ, RZ, UR8 ;  /* 0x00000008ff047e24 */ /* 0x002fc8000f8e00ff */
[----:B------:R1:W2:Y:S03]  /*78c0*/  SYNCS.PHASECHK.TRANS64.TRYWAIT P1, [R4+URZ], R3 ;  /* 0x00000003040075a7 */ /* 0x0002a6000802017f */
[----:B--2---:R-:W-:Y:S05]  /*78d0*/  @!P1 NANOSLEEP.SYNCS 0x989680 ;  /* 0x009896800000995d */ /* 0x004fea0003900000 */
[----:B------:R-:W2:Y:S02]  /*78e0*/  @!P1 SYNCS.PHASECHK.TRANS64 P1, [R4+URZ], R3 ;  /* 0x00000003040095a7 */ /* 0x000ea4000802007f */
[----:B--2---:R-:W-:Y:S05]  /*78f0*/  @!P1 BRA `(.L_x_25) ;  /* 0xfffffffc00ec9947 */ /* 0x004fea000383ffff */
[----:B------:R-:W-:Y:S05]  /*7900*/  BRA `(.L_x_24) ;  /* 0xffffffa400d87947 */ /* 0x000fea000383ffff */
.L_x_31:
[----:B0-----:R-:W-:-:S04]  /*7910*/  IMAD.U32 R3, RZ, RZ, UR43 ;  /* 0x0000002bff037e24 */ /* 0x001fc8000f8e00ff */
[----:B------:R0:W1:Y:S03]  /*7920*/  SYNCS.PHASECHK.TRANS64.TRYWAIT P0, [R3+URZ+0x8], R0 ;  /* 0x00000800030075a7 */ /* 0x000066000800017f */
[----:B-1----:R-:W-:Y:S05]  /*7930*/  @!P0 NANOSLEEP.SYNCS 0x989680 ;  /* 0x009896800000895d */ /* 0x002fea0003900000 */
[----:B------:R-:W1:Y:S02]  /*7940*/  @!P0 SYNCS.PHASECHK.TRANS64 P0, [R3+URZ+0x8], R0 ;  /* 0x00000800030085a7 */ /* 0x000e64000800007f */
[----:B-1----:R-:W-:Y:S05]  /*7950*/  @!P0 BRA `(.L_x_31) ;  /* 0xfffffffc00ec8947 */ /* 0x002fea000383ffff */
[----:B------:R-:W-:Y:S05]  /*7960*/  BRA `(.L_x_186) ;  /* 0xffffffb000547947 */ /* 0x000fea000383ffff */
.L_x_164:
[----:B------:R-:W-:Y:S01]  /*7970*/  BSSY B1, `(.L_x_187) ;  /* 0x0000006000017945 */ /* 0x000fe20003800000 */
[----:B------:R-:W-:-:S07]  /*7980*/  IMAD.MOV.U32 R15, RZ, RZ, -0x1 ;  /* 0xffffffffff0f7424 */ /* 0x000fce00078e00ff */
[----:B-----5:R-:W-:Y:S05]  /*7990*/  WARPSYNC.COLLECTIVE R15, `(.L_x_188) ;  /* 0x000000000f0c7348 */ /* 0x020fea0003c00000 */
[----:B------:R-:W-:Y:S02]  /*79a0*/  ELECT P6, UR62, PT ;  /* 0x00000000003e782f */ /* 0x000fe400038c0000 */
[----:B------:R-:W-:Y:S01]  /*79b0*/  MOV R14, UR62 ;  /* 0x0000003e000e7c02 */ /* 0x000fe20008000f00 */
[----:B-----5:R-:W-:Y:S10]  /*79c0*/  ENDCOLLECTIVE ;  /* 0x000000000000791b */ /* 0x020ff40003800000 */
.L_x_188:
[----:B------:R-:W-:Y:S05]  /*79d0*/  BSYNC B1 ;  /* 0x0000000000017941 */ /* 0x000fea0003800000 */
.L_x_187:
[----:B------:R-:W-:Y:S05]  /*79e0*/  BRA `(.L_x_189) ;  /* 0xffffffec005c7947 */ /* 0x000fea000383ffff */
.L_x_167:
[----:B-1----:R1:W2:Y:S02]  /*79f0*/  SYNCS.PHASECHK.TRANS64.TRYWAIT P1, [R11+URZ+0x28], R6 ;  /* 0x000028060b0075a7 */ /* 0x0022a4000802017f */
[----:B--2---:R-:W-:Y:S05]  /*7a00*/  @!P1 NANOSLEEP.SYNCS 0x989680 ;  /* 0x009896800000995d */ /* 0x004fea0003900000 */
[----:B------:R-:W2:Y:S02]  /*7a10*/  @!P1 SYNCS.PHASECHK.TRANS64 P1, [R11+URZ+0x28], R6 ;  /* 0x000028060b0095a7 */ /* 0x000ea4000802007f */
[----:B--2---:R-:W-:Y:S05]  /*7a20*/  @!P1 BRA `(.L_x_167) ;  /* 0xfffffffc00f09947 */ /* 0x004fea000383ffff */
[----:B------:R-:W-:Y:S05]  /*7a30*/  BRA `(.L_x_190) ;  /* 0xffffffec00907947 */ /* 0x000fea000383ffff */
.L_x_176:
[----:B------:R-:W-:Y:S01]  /*7a40*/  BSSY B0, `(.L_x_191) ;  /* 0x0000006000007945 */ /* 0x000fe20003800000 */
[----:B------:R-:W-:-:S07]  /*7a50*/  IMAD.MOV.U32 R15, RZ, RZ, -0x1 ;  /* 0xffffffffff0f7424 */ /* 0x000fce00078e00ff */
[----:B-----5:R-:W-:Y:S05]  /*7a60*/  WARPSYNC.COLLECTIVE R15, `(.L_x_192) ;  /* 0x000000000f0c7348 */ /* 0x020fea0003c00000 */
[----:B------:R-:W-:Y:S02]  /*7a70*/  ELECT P6, UR62, PT ;  /* 0x00000000003e782f */ /* 0x000fe400038c0000 */
[----:B------:R-:W-:Y:S01]  /*7a80*/  MOV R14, UR62 ;  /* 0x0000003e000e7c02 */ /* 0x000fe20008000f00 */
[----:B-----5:R-:W-:Y:S10]  /*7a90*/  ENDCOLLECTIVE ;  /* 0x000000000000791b */ /* 0x020ff40003800000 */
.L_x_192:
[----:B------:R-:W-:Y:S05]  /*7aa0*/  BSYNC B0 ;  /* 0x0000000000007941 */ /* 0x000fea0003800000 */
.L_x_191:
[----:B------:R-:W-:Y:S05]  /*7ab0*/  BRA `(.L_x_193) ;  /* 0xfffffff800787947 */ /* 0x000fea000383ffff */
.L_x_180:
[----:B0-----:R0:W1:Y:S02]  /*7ac0*/  SYNCS.PHASECHK.TRANS64.TRYWAIT P0, [R7+URZ], R2 ;  /* 0x00000002070075a7 */ /* 0x001064000800017f */
[----:B-1----:R-:W-:Y:S05]  /*7ad0*/  @!P0 NANOSLEEP.SYNCS 0x989680 ;  /* 0x009896800000895d */ /* 0x002fea0003900000 */
[----:B------:R-:W1:Y:S02]  /*7ae0*/  @!P0 SYNCS.PHASECHK.TRANS64 P0, [R7+URZ], R2 ;  /* 0x00000002070085a7 */ /* 0x000e64000800007f */
[----:B-1----:R-:W-:Y:S05]  /*7af0*/  @!P0 BRA `(.L_x_180) ;  /* 0xfffffffc00f08947 */ /* 0x002fea000383ffff */
[----:B------:R-:W-:Y:S05]  /*7b00*/  BRA `(.L_x_194) ;  /* 0xfffffff800b87947 */ /* 0x000fea000383ffff */
.L_x_181:
[----:B0-----:R0:W1:Y:S02]  /*7b10*/  SYNCS.PHASECHK.TRANS64.TRYWAIT P0, [R6+URZ], R3 ;  /* 0x00000003060075a7 */ /* 0x001064000800017f */
[----:B-1----:R-:W-:Y:S05]  /*7b20*/  @!P0 NANOSLEEP.SYNCS 0x989680 ;  /* 0x009896800000895d */ /* 0x002fea0003900000 */
[----:B------:R-:W1:Y:S02]  /*7b30*/  @!P0 SYNCS.PHASECHK.TRANS64 P0, [R6+URZ], R3 ;  /* 0x00000003060085a7 */ /* 0x000e64000800007f */
[----:B-1----:R-:W-:Y:S05]  /*7b40*/  @!P0 BRA `(.L_x_181) ;  /* 0xfffffffc00f08947 */ /* 0x002fea000383ffff */
[----:B------:R-:W-:Y:S05]  /*7b50*/  BRA `(.L_x_195) ;  /* 0xfffffff800c87947 */ /* 0x000fea000383ffff */
.L_x_182:
[----:B0-----:R0:W1:Y:S02]  /*7b60*/  SYNCS.PHASECHK.TRANS64.TRYWAIT P0, [R7+URZ], R4 ;  /* 0x00000004070075a7 */ /* 0x001064000800017f */
[----:B-1----:R-:W-:Y:S05]  /*7b70*/  @!P0 NANOSLEEP.SYNCS 0x989680 ;  /* 0x009896800000895d */ /* 0x002fea0003900000 */
[----:B------:R-:W1:Y:S02]  /*7b80*/  @!P0 SYNCS.PHASECHK.TRANS64 P0, [R7+URZ], R4 ;  /* 0x00000004070085a7 */ /* 0x000e64000800007f */
[----:B-1----:R-:W-:Y:S05]  /*7b90*/  @!P0 BRA `(.L_x_182) ;  /* 0xfffffffc00f08947 */ /* 0x002fea000383ffff */
[----:B------:R-:W-:Y:S05]  /*7ba0*/  BRA `(.L_x_196) ;  /* 0xfffffff800d87947 */ /* 0x000fea000383ffff */
.L_x_183:
[----:B-1----:R1:W2:Y:S02]  /*7bb0*/  SYNCS.PHASECHK.TRANS64.TRYWAIT P0, [R6+URZ], R3 ;  /* 0x00000003060075a7 */ /* 0x0022a4000800017f */
[----:B--2---:R-:W-:Y:S05]  /*7bc0*/  @!P0 NANOSLEEP.SYNCS 0x989680 ;  /* 0x009896800000895d */ /* 0x004fea0003900000 */
[----:B------:R-:W2:Y:S02]  /*7bd0*/  @!P0 SYNCS.PHASECHK.TRANS64 P0, [R6+URZ], R3 ;  /* 0x00000003060085a7 */ /* 0x000ea4000800007f */
[----:B--2---:R-:W-:Y:S05]  /*7be0*/  @!P0 BRA `(.L_x_183) ;  /* 0xfffffffc00f08947 */ /* 0x004fea000383ffff */
[----:B------:R-:W-:Y:S05]  /*7bf0*/  BRA `(.L_x_197) ;  /* 0xfffffff800e07947 */ /* 0x000fea000383ffff */
.L_x_198:
[----:B------:R-:W-:-:S00]  /*7c00*/  BRA `(.L_x_198) ;  /* 0xfffffffc00fc7947 */ /* 0x000fc0000383ffff */
[----:B------:R-:W-:-:S00]  /*7c10*/  NOP ;  /* 0x0000000000007918 */ /* 0x000fc00000000000 */
        /* <DEDUP_REMOVED lines=14> */
.L_x_199:


//--------------------- .nv.global.init           --------------------------
	.section	.nv.global.init,"aw",@progbits
.nv.global.init:
	.type		$str$22,@object
	.size		$str$22,($str$23 - $str$22)
$str$22:
        /*0000*/ 	.byte	0x6b, 0x5f, 0x74, 0x69, 0x6c, 0x65, 0x5f, 0x63, 0x6f, 0x75, 0x6e, 0x74, 0x20, 0x3e, 0x3d, 0x20
        /*0010*/ 	.byte	0x31, 0x00
	.type		$str$23,@object
	.size		$str$23,(__unnamed_1 - $str$23)
$str$23:
        /*0012*/ 	.byte	0x2f, 0x74, 0x6d, 0x70, 0x2f, 0x63, 0x75, 0x74, 0x6c, 0x61, 0x73, 0x73, 0x5f, 0x73, 0x77, 0x65
        /*0022*/ 	.byte	0x65, 0x70, 0x5f, 0x73, 0x72, 0x63, 0x2f, 0x69, 0x6e, 0x63, 0x6c, 0x75, 0x64, 0x65, 0x2f, 0x63
        /*0032*/ 	.byte	0x75, 0x74, 0x6c, 0x61, 0x73, 0x73, 0x2f, 0x67, 0x65, 0x6d, 0x6d, 0x2f, 0x63, 0x6f, 0x6c, 0x6c
        /*0042*/ 	.byte	0x65, 0x63, 0x74, 0x69, 0x76, 0x65, 0x2f, 0x73, 0x6d, 0x39, 0x30, 0x5f, 0x6d, 0x6d, 0x61, 0x5f
        /*0052*/ 	.byte	0x74, 0x6d, 0x61, 0x5f, 0x67, 0x6d, 0x6d, 0x61, 0x5f, 0x73, 0x73, 0x5f, 0x77, 0x61, 0x72, 0x70
        /*0062*/ 	.byte	0x73, 0x70, 0x65, 0x63, 0x69, 0x61, 0x6c, 0x69, 0x7a, 0x65, 0x64, 0x2e, 0x68, 0x70, 0x70, 0x00
	.type		__unnamed_1,@object
	.size		__unnamed_1,(.L_0 - __unnamed_1)
__unnamed_1:
        /*0072*/ 	.byte	0x76, 0x6f, 0x69, 0x64, 0x20, 0x63, 0x75, 0x74, 0x6c, 0x61, 0x73, 0x73, 0x3a, 0x3a, 0x67, 0x65
        /* <DEDUP_REMOVED lines=175> */
.L_0:


//--------------------- .nv.shared._ZN7cutlass13device_kernelINS_4gemm6kernel13GemmUniversalIN4cute5tupleIJiiiiEEENS1_10collective13CollectiveMmaINS1_34MainloopSm90TmaGmmaWarpSpecializedILi5ENS5_IJNS4_1CILi1EEESB_SB_EEENS1_32KernelTmaWarpSpecializedPingpongEEENS5_IJNSA_ILi64EEENSA_ILi128EEESG_EEEfNS5_IJlSB_lEEEfSI_NS4_8TiledMMAINS4_8MMA_AtomIJNS4_4SM904GMMA30MMA_64x128x8_F32TF32TF32_SS_TNILNSM_7ScaleInE1ELSO_1EEEEEENS4_6LayoutISC_NS5_IJNSA_ILi0EEESS_SS_EEEEENS5_IJNS4_10UnderscoreESV_SV_EEEEENS4_13SM90_TMA_LOADENS4_14ComposedLayoutINS4_7SwizzleILi3ELi4ELi3EEENS4_18smem_ptr_flag_bitsILi32EEENSR_INS5_IJNSA_ILi8EEENSA_ILi32EEEEEENS5_IJS15_SB_EEEEEEEvNS4_8identityESY_S19_vS1A_EENS_8epilogue10collective6detail29Sm90TmaWarpSpecializedAdapterINS1D_15DefaultEpilogueIfSI_SI_NS1C_6thread17LinearCombinationIfLi1EffLNS1H_9ScaleType4KindE0ELNS_15FloatRoundStyleE2EfEENS1_15EpilogueDefaultEEEEEvvEEEEvNT_6ParamsE --------------------------
	.section	.nv.shared._ZN7cutlass13device_kernelINS_4gemm6kernel13GemmUniversalIN4cute5tupleIJiiiiEEENS1_10collective13CollectiveMmaINS1_34MainloopSm90TmaGmmaWarpSpecializedILi5ENS5_IJNS4_1CILi1EEESB_SB_EEENS1_32KernelTmaWarpSpecializedPingpongEEENS5_IJNSA_ILi64EEENSA_ILi128EEESG_EEEfNS5_IJlSB_lEEEfSI_NS4_8TiledMMAINS4_8MMA_AtomIJNS4_4SM904GMMA30MMA_64x128x8_F32TF32TF32_SS_TNILNSM_7ScaleInE1ELSO_1EEEEEENS4_6LayoutISC_NS5_IJNSA_ILi0EEESS_SS_EEEEENS5_IJNS4_10UnderscoreESV_SV_EEEEENS4_13SM90_TMA_LOADENS4_14ComposedLayoutINS4_7SwizzleILi3ELi4ELi3EEENS4_18smem_ptr_flag_bitsILi32EEENSR_INS5_IJNSA_ILi8EEENSA_ILi32EEEEEENS5_IJS15_SB_EEEEEEEvNS4_8identityESY_S19_vS1A_EENS_8epilogue10collective6detail29Sm90TmaWarpSpecializedAdapterINS1D_15DefaultEpilogueIfSI_SI_NS1C_6thread17LinearCombinationIfLi1EffLNS1H_9ScaleType4KindE0ELNS_15FloatRoundStyleE2EfEENS1_15EpilogueDefaultEEEEEvvEEEEvNT_6ParamsE,"aw",@nobits
	.sectionflags	@""
	.align	16
	.zero		1024


//--------------------- .nv.shared.reserved.0     --------------------------
	.section	.nv.shared.reserved.0,"aw",@nobits
	.weak		__nv_reservedSMEM_offset_0_alias
	.size		__nv_reservedSMEM_offset_0_alias, 0, 0
	.other		__nv_reservedSMEM_offset_0_alias,@"STO_CUDA_RESERVED_SHARED STV_DEFAULT"
__nv_reservedSMEM_offset_0_alias:
	.zero		0


//--------------------- .nv.global                --------------------------
	.section	.nv.global,"aw",@nobits
.nv.global:
	.type		_ZN40_INTERNAL_b0e2591f_4_k_cu_5ce931cd_197454cute1_E,@object
	.size		_ZN40_INTERNAL_b0e2591f_4_k_cu_5ce931cd_197454cute1_E,(_ZN40_INTERNAL_b0e2591f_4_k_cu_5ce931cd_197454cuda3std3__45__cpo6cbeginE - _ZN40_INTERNAL_b0e2591f_4_k_cu_5ce931cd_197454cute1_E)
_ZN40_INTERNAL_b0e2591f_4_k_cu_5ce931cd_197454cute1_E:
	.zero		1
	.type		_ZN40_INTERNAL_b0e2591f_4_k_cu_5ce931cd_197454cuda3std3__45__cpo6cbeginE,@object
	.size		_ZN40_INTERNAL_b0e2591f_4_k_cu_5ce931cd_197454cuda3std3__45__cpo6cbeginE,(_ZN40_INTERNAL_b0e2591f_4_k_cu_5ce931cd_197454cuda3std3__48in_placeE - _ZN40_INTERNAL_b0e2591f_4_k_cu_5ce931cd_197454cuda3std3__45__cpo6cbeginE)
_ZN40_INTERNAL_b0e2591f_4_k_cu_5ce931cd_197454cuda3std3__45__cpo6cbeginE:
	.zero		1
	.type		_ZN40_INTERNAL_b0e2591f_4_k_cu_5ce931cd_197454cuda3std3__48in_placeE,@object
	.size		_ZN40_INTERNAL_b0e2591f_4_k_cu_5ce931cd_197454cuda3std3__48in_placeE,(_ZN40_INTERNAL_b0e2591f_4_k_cu_5ce931cd_197454cuda3std6ranges3__45__cpo9iter_moveE - _ZN40_INTERNAL_b0e2591f_4_k_cu_5ce931cd_197454cuda3std3__48in_placeE)
_ZN40_INTERNAL_b0e2591f_4_k_cu_5ce931cd_197454cuda3std3__48in_placeE:
	.zero		1
	.type		_ZN40_INTERNAL_b0e2591f_4_k_cu_5ce931cd_197454cuda3std6ranges3__45__cpo9iter_moveE,@object
	.size		_ZN40_INTERNAL_b0e2591f_4_k_cu_5ce931cd_197454cuda3std6ranges3__45__cpo9iter_moveE,(_ZN40_INTERNAL_b0e2591f_4_k_cu_5ce931cd_197454cuda3std3__45__cpo5beginE - _ZN40_INTERNAL_b0e2591f_4_k_cu_5ce931cd_197454cuda3std6ranges3__45__cpo9iter_moveE)
_ZN40_INTERNAL_b0e2591f_4_k_cu_5ce931cd_197454cuda3std6ranges3__45__cpo9iter_moveE:
	.zero		1
	.type		_ZN40_INTERNAL_b0e2591f_4_k_cu_5ce931cd_197454cuda3std3__45__cpo5beginE,@object
	.size		_ZN40_INTERNAL_b0e2591f_4_k_cu_5ce931cd_197454cuda3std3__45__cpo5beginE,(_ZN40_INTERNAL_b0e2591f_4_k_cu_5ce931cd_197454cuda3std3__442_GLOBAL__N__b0e2591f_4_k_cu_5ce931cd_197456ignoreE - _ZN40_INTERNAL_b0e2591f_4_k_cu_5ce931cd_197454cuda3std3__45__cpo5beginE)
_ZN40_INTERNAL_b0e2591f_4_k_cu_5ce931cd_197454cuda3std3__45__cpo5beginE:
	.zero		1
	.type		_ZN40_INTERNAL_b0e2591f_4_k_cu_5ce931cd_197454cuda3std3__442_GLOBAL__N__b0e2591f_4_k_cu_5ce931cd_197456ignoreE,@object
	.size		_ZN40_INTERNAL_b0e2591f_4_k_cu_5ce931cd_197454cuda3std3__442_GLOBAL__N__b0e2591f_4_k_cu_5ce931cd_197456ignoreE,(_ZN40_INTERNAL_b0e2591f_4_k_cu_5ce931cd_197454cute7productE - _ZN40_INTERNAL_b0e2591f_4_k_cu_5ce931cd_197454cuda3std3__442_GLOBAL__N__b0e2591f_4_k_cu_5ce931cd_197456ignoreE)
_ZN40_INTERNAL_b0e2591f_4_k_cu_5ce931cd_197454cuda3std3__442_GLOBAL__N__b0e2591f_4_k_cu_5ce931cd_197456ignoreE:
	.zero		1
	.type		_ZN40_INTERNAL_b0e2591f_4_k_cu_5ce931cd_197454cute7productE,@object
	.size		_ZN40_INTERNAL_b0e2591f_4_k_cu_5ce931cd_197454cute7productE,(_ZN40_INTERNAL_b0e2591f_4_k_cu_5ce931cd_197454cuda3std3__45__cpo3endE - _ZN40_INTERNAL_b0e2591f_4_k_cu_5ce931cd_197454cute7productE)
_ZN40_INTERNAL_b0e2591f_4_k_cu_5ce931cd_197454cute7productE:
	.zero		1
	.type		_ZN40_INTERNAL_b0e2591f_4_k_cu_5ce931cd_197454cuda3std3__45__cpo3endE,@object
	.size		_ZN40_INTERNAL_b0e2591f_4_k_cu_5ce931cd_197454cuda3std3__45__cpo3endE,(_ZN40_INTERNAL_b0e2591f_4_k_cu_5ce931cd_197454cuda3std3__419piecewise_constructE - _ZN40_INTERNAL_b0e2591f_4_k_cu_5ce931cd_197454cuda3std3__45__cpo3endE)
_ZN40_INTERNAL_b0e2591f_4_k_cu_5ce931cd_197454cuda3std3__45__cpo3endE:
	.zero		1
	.type		_ZN40_INTERNAL_b0e2591f_4_k_cu_5ce931cd_197454cuda3std3__419piecewise_constructE,@object
	.size		_ZN40_INTERNAL_b0e2591f_4_k_cu_5ce931cd_197454cuda3std3__419piecewise_constructE,(_ZN40_INTERNAL_b0e2591f_4_k_cu_5ce931cd_197454cuda3std3__45__cpo4cendE - _ZN40_INTERNAL_b0e2591f_4_k_cu_5ce931cd_197454cuda3std3__419piecewise_constructE)
_ZN40_INTERNAL_b0e2591f_4_k_cu_5ce931cd_197454cuda3std3__419piecewise_constructE:
	.zero		1
	.type		_ZN40_INTERNAL_b0e2591f_4_k_cu_5ce931cd_197454cuda3std3__45__cpo4cendE,@object
	.size		_ZN40_INTERNAL_b0e2591f_4_k_cu_5ce931cd_197454cuda3std3__45__cpo4cendE,(_ZN40_INTERNAL_b0e2591f_4_k_cu_5ce931cd_197454cuda3std6ranges3__45__cpo4swapE - _ZN40_INTERNAL_b0e2591f_4_k_cu_5ce931cd_197454cuda3std3__45__cpo4cendE)
_ZN40_INTERNAL_b0e2591f_4_k_cu_5ce931cd_197454cuda3std3__45__cpo4cendE:
	.zero		1
	.type		_ZN40_INTERNAL_b0e2591f_4_k_cu_5ce931cd_197454cuda3std6ranges3__45__cpo4swapE,@object
	.size		_ZN40_INTERNAL_b0e2591f_4_k_cu_5ce931cd_197454cuda3std6ranges3__45__cpo4swapE,(.L_8 - _ZN40_INTERNAL_b0e2591f_4_k_cu_5ce931cd_197454cuda3std6ranges3__45__cpo4swapE)
_ZN40_INTERNAL_b0e2591f_4_k_cu_5ce931cd_197454cuda3std6ranges3__45__cpo4swapE:
	.zero		1
.L_8:


//--------------------- .nv.constant0._ZN7cutlass13device_kernelINS_4gemm6kernel13GemmUniversalIN4cute5tupleIJiiiiEEENS1_10collective13CollectiveMmaINS1_34MainloopSm90TmaGmmaWarpSpecializedILi5ENS5_IJNS4_1CILi1EEESB_SB_EEENS1_32KernelTmaWarpSpecializedPingpongEEENS5_IJNSA_ILi64EEENSA_ILi128EEESG_EEEfNS5_IJlSB_lEEEfSI_NS4_8TiledMMAINS4_8MMA_AtomIJNS4_4SM904GMMA30MMA_64x128x8_F32TF32TF32_SS_TNILNSM_7ScaleInE1ELSO_1EEEEEENS4_6LayoutISC_NS5_IJNSA_ILi0EEESS_SS_EEEEENS5_IJNS4_10UnderscoreESV_SV_EEEEENS4_13SM90_TMA_LOADENS4_14ComposedLayoutINS4_7SwizzleILi3ELi4ELi3EEENS4_18smem_ptr_flag_bitsILi32EEENSR_INS5_IJNSA_ILi8EEENSA_ILi32EEEEEENS5_IJS15_SB_EEEEEEEvNS4_8identityESY_S19_vS1A_EENS_8epilogue10collective6detail29Sm90TmaWarpSpecializedAdapterINS1D_15DefaultEpilogueIfSI_SI_NS1C_6thread17LinearCombinationIfLi1EffLNS1H_9ScaleType4KindE0ELNS_15FloatRoundStyleE2EfEENS1_15EpilogueDefaultEEEEEvvEEEEvNT_6ParamsE --------------------------
	.section	.nv.constant0._ZN7cutlass13device_kernelINS_4gemm6kernel13GemmUniversalIN4cute5tupleIJiiiiEEENS1_10collective13CollectiveMmaINS1_34MainloopSm90TmaGmmaWarpSpecializedILi5ENS5_IJNS4_1CILi1EEESB_SB_EEENS1_32KernelTmaWarpSpecializedPingpongEEENS5_IJNSA_ILi64EEENSA_ILi128EEESG_EEEfNS5_IJlSB_lEEEfSI_NS4_8TiledMMAINS4_8MMA_AtomIJNS4_4SM904GMMA30MMA_64x128x8_F32TF32TF32_SS_TNILNSM_7ScaleInE1ELSO_1EEEEEENS4_6LayoutISC_NS5_IJNSA_ILi0EEESS_SS_EEEEENS5_IJNS4_10UnderscoreESV_SV_EEEEENS4_13SM90_TMA_LOADENS4_14ComposedLayoutINS4_7SwizzleILi3ELi4ELi3EEENS4_18smem_ptr_flag_bitsILi32EEENSR_INS5_IJNSA_ILi8EEENSA_ILi32EEEEEENS5_IJS15_SB_EEEEEEEvNS4_8identityESY_S19_vS1A_EENS_8epilogue10collective6detail29Sm90TmaWarpSpecializedAdapterINS1D_15DefaultEpilogueIfSI_SI_NS1C_6thread17LinearCombinationIfLi1EffLNS1H_9ScaleType4KindE0ELNS_15FloatRoundStyleE2EfEENS1_15EpilogueDefaultEEEEEvvEEEEvNT_6ParamsE,"a",@progbits
	.sectionflags	@""
	.align	4
.nv.constant0._ZN7cutlass13device_kernelINS_4gemm6kernel13GemmUniversalIN4cute5tupleIJiiiiEEENS1_10collective13CollectiveMmaINS1_34MainloopSm90TmaGmmaWarpSpecializedILi5ENS5_IJNS4_1CILi1EEESB_SB_EEENS1_32KernelTmaWarpSpecializedPingpongEEENS5_IJNSA_ILi64EEENSA_ILi128EEESG_EEEfNS5_IJlSB_lEEEfSI_NS4_8TiledMMAINS4_8MMA_AtomIJNS4_4SM904GMMA30MMA_64x128x8_F32TF32TF32_SS_TNILNSM_7ScaleInE1ELSO_1EEEEEENS4_6LayoutISC_NS5_IJNSA_ILi0EEESS_SS_EEEEENS5_IJNS4_10UnderscoreESV_SV_EEEEENS4_13SM90_TMA_LOADENS4_14ComposedLayoutINS4_7SwizzleILi3ELi4ELi3EEENS4_18smem_ptr_flag_bitsILi32EEENSR_INS5_IJNSA_ILi8EEENSA_ILi32EEEEEENS5_IJS15_SB_EEEEEEEvNS4_8identityESY_S19_vS1A_EENS_8epilogue10collective6detail29Sm90TmaWarpSpecializedAdapterINS1D_15DefaultEpilogueIfSI_SI_NS1C_6thread17LinearCombinationIfLi1EffLNS1H_9ScaleType4KindE0ELNS_15FloatRoundStyleE2EfEENS1_15EpilogueDefaultEEEEEvvEEEEvNT_6ParamsE:
	.zero		1664


//--------------------- SYMBOLS --------------------------

	.type		.nv.reservedSmem.offset0,@object
	.size		.nv.reservedSmem.offset0,0x4
	.type		__assertfail,@function
